// auto-generated by cutlass_sweep.gemm — config: {"arch": "sm_100", "cluster_m": 1, "cluster_n": 1, "dtype": "int8", "dtype_b": "int8", "layout": "nt", "stages": 0, "tile_k": 32, "tile_m": 64, "tile_n": 256}
#include "cutlass/cutlass.h"
#include "cutlass/gemm/collective/collective_builder.hpp"
#include "cutlass/gemm/device/gemm_universal_adapter.h"
#include "cutlass/gemm/kernel/gemm_universal.hpp"
#include "cutlass/epilogue/collective/collective_builder.hpp"

using ElemA = int8_t;
using ElemB = int8_t;
using ElemCD = int8_t;
using Acc  = int32_t;
using TileShape    = cute::Shape<cute::_64, cute::_256, cute::_32>;
using ClusterShape = cute::Shape<cute::_1, cute::_1, cute::_1>;

using CollectiveEpilogue = typename cutlass::epilogue::collective::CollectiveBuilder<
    cutlass::arch::Sm100, cutlass::arch::OpClassTensorOp,
    TileShape, ClusterShape,
    cutlass::epilogue::collective::EpilogueTileAuto,
    Acc, Acc,
    ElemCD, cutlass::layout::RowMajor, 128 / cutlass::sizeof_bits<ElemCD>::value,
    ElemCD, cutlass::layout::RowMajor, 128 / cutlass::sizeof_bits<ElemCD>::value,
    cutlass::epilogue::collective::EpilogueScheduleAuto
  >::CollectiveOp;

using CollectiveMainloop = typename cutlass::gemm::collective::CollectiveBuilder<
    cutlass::arch::Sm100, cutlass::arch::OpClassTensorOp,
    ElemA, cutlass::layout::RowMajor, 128 / cutlass::sizeof_bits<ElemA>::value,
    ElemB, cutlass::layout::ColumnMajor, 128 / cutlass::sizeof_bits<ElemB>::value,
    Acc,
    TileShape, ClusterShape,
    cutlass::gemm::collective::StageCountAutoCarveout<static_cast<int>(sizeof(typename CollectiveEpilogue::SharedStorage))>,
    cutlass::gemm::collective::KernelScheduleAuto
  >::CollectiveOp;

using GemmKernel = cutlass::gemm::kernel::GemmUniversal<
    cute::Shape<int,int,int,int>,
    CollectiveMainloop,
    CollectiveEpilogue
>;
using Gemm = cutlass::gemm::device::GemmUniversalAdapter<GemmKernel>;

// Force the device kernel symbol into the cubin without needing a host main.
auto* _anchor = &cutlass::device_kernel<GemmKernel>;


// ===== COMPILED SASS (sm_100a) =====

	.target	sm_100a

	.elftype	@"ET_EXEC"


//--------------------- .note.nv.tkinfo           --------------------------
	.section	.note.nv.tkinfo,"",@"SHT_NOTE"
	.sectionflags	@"SHF_NOTE_NV_TKINFO"
	.tkinfo
        /*0018*/ 	.word	0x00000002
        /*0030*/ 	.string	""
        /*0030*/ 	.string	"ptxas"
        /*0030*/ 	.string	"Cuda compilation tools, release 13.0, V13.0.88"
        /*0030*/ 	.string	"Build cuda_13.0.r13.0/compiler.36424714_0"
        /*0030*/ 	.string	"-arch sm_100a -m 64 "



//--------------------- .note.nv.cuinfo           --------------------------
	.section	.note.nv.cuinfo,"",@"SHT_NOTE"
	.sectionflags	@"SHF_NOTE_NV_CUINFO"
        /*0018*/ 	.short	0x0002
        /*001a*/ 	.short	0x0064
        /*001c*/ 	.short	0x0082
	.zero		2


//--------------------- .nv.info                  --------------------------
	.section	.nv.info,"",@"SHT_CUDA_INFO"
	.align	4


	//----- nvinfo : EIATTR_REGCOUNT
	.align		4
        /*0000*/ 	.byte	0x04, 0x2f
        /*0002*/ 	.short	(.L_20 - .L_19)
	.align		4
.L_19:
        /*0004*/ 	.word	index@(_ZN7cutlass13device_kernelINS_4gemm6kernel13GemmUniversalIN4cute5tupleIJiiiiEEENS1_10collective13CollectiveMmaINS1_35MainloopSm100TmaUmmaWarpSpecializedILi20ELi2ELi4ENS5_IJNS4_1CILi1EEESB_SB_EEEEENS5_IJNSA_ILi64EEENSA_ILi256EEENSA_ILi32EEEEEEaNS5_IJlSB_lEEEaSI_NS4_8TiledMMAINS4_8MMA_AtomIJNS4_15SM100_MMA_S8_SSIaaiLi64ELi256ELNS4_4UMMA5MajorE0ELSN_0ELNSM_8SaturateE0EEEEEENS4_6LayoutISC_NS5_IJNSA_ILi0EEESS_SS_EEEEENS5_IJNS4_10UnderscoreESV_SV_EEEEENS4_13SM90_TMA_LOADENS4_14ComposedLayoutINS4_7SwizzleILi1ELi4ELi3EEENS4_18smem_ptr_flag_bitsILi8EEENSR_INS5_IJNSA_ILi8EEESG_EEENS5_IJSG_SB_EEEEEEEvNS4_8identityESY_S18_vS19_EENS_8epilogue10collective18CollectiveEpilogueINS1B_23Sm100TmaWarpSpecializedILi4ELi2ELi32ELb0ELb0EEEJSH_NS5_IJNSR_ISE_SB_EES1G_EEEaSI_aSI_NS1B_6fusion15FusionCallbacksIS1F_NS1I_17LinearCombinationIaiaiLNS_15FloatRoundStyleE2EEESH_S1H_JEEENS4_5SM1004TMEM4LOAD26SM100_TMEM_LOAD_16dp32b32xESY_NSZ_INS10_ILi2ELi4ELi3EEES13_NSR_INS5_IJS14_SE_EEENS5_IJSE_SB_EEEEEEENS4_39AutoVectorizingCopyWithAssumedAlignmentILi128EEENS4_14SM90_TMA_STOREES1W_S1Y_S1Y_EEEvvEEEEvNT_6ParamsE)
        /*0008*/ 	.word	0x0000007a


	//----- nvinfo : EIATTR_FRAME_SIZE
	.align		4
.L_20:
        /*000c*/ 	.byte	0x04, 0x11
        /*000e*/ 	.short	(.L_22 - .L_21)
	.align		4
.L_21:
        /*0010*/ 	.word	index@($__internal_2_$__cuda_sm10x_tcgen05_guardrail_trap_unallocated_columns_being_dealloced)
        /*0014*/ 	.word	0x00000000


	//----- nvinfo : EIATTR_FRAME_SIZE
	.align		4
.L_22:
        /*0018*/ 	.byte	0x04, 0x11
        /*001a*/ 	.short	(.L_24 - .L_23)
	.align		4
.L_23:
        /*001c*/ 	.word	index@($__internal_1_$__cuda_sm10x_tcgen05_guardrail_trap_phase_invalid_during_alloc)
        /*0020*/ 	.word	0x00000000


	//----- nvinfo : EIATTR_FRAME_SIZE
	.align		4
.L_24:
        /*0024*/ 	.byte	0x04, 0x11
        /*0026*/ 	.short	(.L_26 - .L_25)
	.align		4
.L_25:
        /*0028*/ 	.word	index@($__internal_0_$__cuda_sm10x_tcgen05_guardrail_trap_col_being_dealloced_not_returned_by_alloc)
        /*002c*/ 	.word	0x00000000


	//----- nvinfo : EIATTR_FRAME_SIZE
	.align		4
.L_26:
        /*0030*/ 	.byte	0x04, 0x11
        /*0032*/ 	.short	(.L_28 - .L_27)
	.align		4
.L_27:
        /*0034*/ 	.word	index@(_ZN7cutlass13device_kernelINS_4gemm6kernel13GemmUniversalIN4cute5tupleIJiiiiEEENS1_10collective13CollectiveMmaINS1_35MainloopSm100TmaUmmaWarpSpecializedILi20ELi2ELi4ENS5_IJNS4_1CILi1EEESB_SB_EEEEENS5_IJNSA_ILi64EEENSA_ILi256EEENSA_ILi32EEEEEEaNS5_IJlSB_lEEEaSI_NS4_8TiledMMAINS4_8MMA_AtomIJNS4_15SM100_MMA_S8_SSIaaiLi64ELi256ELNS4_4UMMA5MajorE0ELSN_0ELNSM_8SaturateE0EEEEEENS4_6LayoutISC_NS5_IJNSA_ILi0EEESS_SS_EEEEENS5_IJNS4_10UnderscoreESV_SV_EEEEENS4_13SM90_TMA_LOADENS4_14ComposedLayoutINS4_7SwizzleILi1ELi4ELi3EEENS4_18smem_ptr_flag_bitsILi8EEENSR_INS5_IJNSA_ILi8EEESG_EEENS5_IJSG_SB_EEEEEEEvNS4_8identityESY_S18_vS19_EENS_8epilogue10collective18CollectiveEpilogueINS1B_23Sm100TmaWarpSpecializedILi4ELi2ELi32ELb0ELb0EEEJSH_NS5_IJNSR_ISE_SB_EES1G_EEEaSI_aSI_NS1B_6fusion15FusionCallbacksIS1F_NS1I_17LinearCombinationIaiaiLNS_15FloatRoundStyleE2EEESH_S1H_JEEENS4_5SM1004TMEM4LOAD26SM100_TMEM_LOAD_16dp32b32xESY_NSZ_INS10_ILi2ELi4ELi3EEES13_NSR_INS5_IJS14_SE_EEENS5_IJSE_SB_EEEEEEENS4_39AutoVectorizingCopyWithAssumedAlignmentILi128EEENS4_14SM90_TMA_STOREES1W_S1Y_S1Y_EEEvvEEEEvNT_6ParamsE)
        /*0038*/ 	.word	0x00000000


	//----- nvinfo : EIATTR_MIN_STACK_SIZE
	.align		4
.L_28:
        /*003c*/ 	.byte	0x04, 0x12
        /*003e*/ 	.short	(.L_30 - .L_29)
	.align		4
.L_29:
        /*0040*/ 	.word	index@(_ZN7cutlass13device_kernelINS_4gemm6kernel13GemmUniversalIN4cute5tupleIJiiiiEEENS1_10collective13CollectiveMmaINS1_35MainloopSm100TmaUmmaWarpSpecializedILi20ELi2ELi4ENS5_IJNS4_1CILi1EEESB_SB_EEEEENS5_IJNSA_ILi64EEENSA_ILi256EEENSA_ILi32EEEEEEaNS5_IJlSB_lEEEaSI_NS4_8TiledMMAINS4_8MMA_AtomIJNS4_15SM100_MMA_S8_SSIaaiLi64ELi256ELNS4_4UMMA5MajorE0ELSN_0ELNSM_8SaturateE0EEEEEENS4_6LayoutISC_NS5_IJNSA_ILi0EEESS_SS_EEEEENS5_IJNS4_10UnderscoreESV_SV_EEEEENS4_13SM90_TMA_LOADENS4_14ComposedLayoutINS4_7SwizzleILi1ELi4ELi3EEENS4_18smem_ptr_flag_bitsILi8EEENSR_INS5_IJNSA_ILi8EEESG_EEENS5_IJSG_SB_EEEEEEEvNS4_8identityESY_S18_vS19_EENS_8epilogue10collective18CollectiveEpilogueINS1B_23Sm100TmaWarpSpecializedILi4ELi2ELi32ELb0ELb0EEEJSH_NS5_IJNSR_ISE_SB_EES1G_EEEaSI_aSI_NS1B_6fusion15FusionCallbacksIS1F_NS1I_17LinearCombinationIaiaiLNS_15FloatRoundStyleE2EEESH_S1H_JEEENS4_5SM1004TMEM4LOAD26SM100_TMEM_LOAD_16dp32b32xESY_NSZ_INS10_ILi2ELi4ELi3EEES13_NSR_INS5_IJS14_SE_EEENS5_IJSE_SB_EEEEEEENS4_39AutoVectorizingCopyWithAssumedAlignmentILi128EEENS4_14SM90_TMA_STOREES1W_S1Y_S1Y_EEEvvEEEEvNT_6ParamsE)
        /*0044*/ 	.word	0x00000000
.L_30:


//--------------------- .nv.compat                --------------------------
	.section	.nv.compat,"",@"SHT_CUDA_COMPAT_INFO"
	.align	4
        /*0000*/ 	.byte	0x02, 0x09, 0x01, 0x00, 0x02, 0x02, 0x03, 0x00, 0x02, 0x05, 0x06, 0x00, 0x03, 0x07, 0x01, 0x01
        /*0010*/ 	.byte	0x02, 0x03, 0x01, 0x00, 0x02, 0x06, 0x01, 0x00, 0x04, 0x0b, 0x08, 0x00, 0x01, 0x00, 0x00, 0x00
        /*0020*/ 	.byte	0x00, 0x00, 0x00, 0x00


//--------------------- .nv.info._ZN7cutlass13device_kernelINS_4gemm6kernel13GemmUniversalIN4cute5tupleIJiiiiEEENS1_10collective13CollectiveMmaINS1_35MainloopSm100TmaUmmaWarpSpecializedILi20ELi2ELi4ENS5_IJNS4_1CILi1EEESB_SB_EEEEENS5_IJNSA_ILi64EEENSA_ILi256EEENSA_ILi32EEEEEEaNS5_IJlSB_lEEEaSI_NS4_8TiledMMAINS4_8MMA_AtomIJNS4_15SM100_MMA_S8_SSIaaiLi64ELi256ELNS4_4UMMA5MajorE0ELSN_0ELNSM_8SaturateE0EEEEEENS4_6LayoutISC_NS5_IJNSA_ILi0EEESS_SS_EEEEENS5_IJNS4_10UnderscoreESV_SV_EEEEENS4_13SM90_TMA_LOADENS4_14ComposedLayoutINS4_7SwizzleILi1ELi4ELi3EEENS4_18smem_ptr_flag_bitsILi8EEENSR_INS5_IJNSA_ILi8EEESG_EEENS5_IJSG_SB_EEEEEEEvNS4_8identityESY_S18_vS19_EENS_8epilogue10collective18CollectiveEpilogueINS1B_23Sm100TmaWarpSpecializedILi4ELi2ELi32ELb0ELb0EEEJSH_NS5_IJNSR_ISE_SB_EES1G_EEEaSI_aSI_NS1B_6fusion15FusionCallbacksIS1F_NS1I_17LinearCombinationIaiaiLNS_15FloatRoundStyleE2EEESH_S1H_JEEENS4_5SM1004TMEM4LOAD26SM100_TMEM_LOAD_16dp32b32xESY_NSZ_INS10_ILi2ELi4ELi3EEES13_NSR_INS5_IJS14_SE_EEENS5_IJSE_SB_EEEEEEENS4_39AutoVectorizingCopyWithAssumedAlignmentILi128EEENS4_14SM90_TMA_STOREES1W_S1Y_S1Y_EEEvvEEEEvNT_6ParamsE --------------------------
	.section	.nv.info._ZN7cutlass13device_kernelINS_4gemm6kernel13GemmUniversalIN4cute5tupleIJiiiiEEENS1_10collective13CollectiveMmaINS1_35MainloopSm100TmaUmmaWarpSpecializedILi20ELi2ELi4ENS5_IJNS4_1CILi1EEESB_SB_EEEEENS5_IJNSA_ILi64EEENSA_ILi256EEENSA_ILi32EEEEEEaNS5_IJlSB_lEEEaSI_NS4_8TiledMMAINS4_8MMA_AtomIJNS4_15SM100_MMA_S8_SSIaaiLi64ELi256ELNS4_4UMMA5MajorE0ELSN_0ELNSM_8SaturateE0EEEEEENS4_6LayoutISC_NS5_IJNSA_ILi0EEESS_SS_EEEEENS5_IJNS4_10UnderscoreESV_SV_EEEEENS4_13SM90_TMA_LOADENS4_14ComposedLayoutINS4_7SwizzleILi1ELi4ELi3EEENS4_18smem_ptr_flag_bitsILi8EEENSR_INS5_IJNSA_ILi8EEESG_EEENS5_IJSG_SB_EEEEEEEvNS4_8identityESY_S18_vS19_EENS_8epilogue10collective18CollectiveEpilogueINS1B_23Sm100TmaWarpSpecializedILi4ELi2ELi32ELb0ELb0EEEJSH_NS5_IJNSR_ISE_SB_EES1G_EEEaSI_aSI_NS1B_6fusion15FusionCallbacksIS1F_NS1I_17LinearCombinationIaiaiLNS_15FloatRoundStyleE2EEESH_S1H_JEEENS4_5SM1004TMEM4LOAD26SM100_TMEM_LOAD_16dp32b32xESY_NSZ_INS10_ILi2ELi4ELi3EEES13_NSR_INS5_IJS14_SE_EEENS5_IJSE_SB_EEEEEEENS4_39AutoVectorizingCopyWithAssumedAlignmentILi128EEENS4_14SM90_TMA_STOREES1W_S1Y_S1Y_EEEvvEEEEvNT_6ParamsE,"",@"SHT_CUDA_INFO"
	.sectionflags	@""
	.align	4


	//----- nvinfo : EIATTR_CUDA_API_VERSION
	.align		4
        /*0000*/ 	.byte	0x04, 0x37
        /*0002*/ 	.short	(.L_32 - .L_31)
.L_31:
        /*0004*/ 	.word	0x00000082


	//----- nvinfo : EIATTR_KPARAM_INFO
	.align		4
.L_32:
        /*0008*/ 	.byte	0x04, 0x17
        /*000a*/ 	.short	(.L_34 - .L_33)
.L_33:
        /*000c*/ 	.word	0x00000000
        /*0010*/ 	.short	0x0000
        /*0012*/ 	.short	0x0000
        /*0014*/ 	.byte	0x00, 0xf0, 0x01, 0x20


	//----- nvinfo : EIATTR_AT_ENTRY_FRAGMENTS
	.align		4
.L_34:
        /*0018*/ 	.byte	0x04, 0x4f
        /*001a*/ 	.short	(.L_36 - .L_35)


	//   ....[0]....
.L_35:
        /*001c*/ 	.word	0x00000006


	//----- nvinfo : EIATTR_RESERVED_SMEM_USED
	.align		4
.L_36:
        /*0020*/ 	.byte	0x01, 0x41
	.zero		2


	//----- nvinfo : EIATTR_SPARSE_MMA_MASK
	.align		4
        /*0024*/ 	.byte	0x03, 0x50
        /*0026*/ 	.short	0x0000


	//----- nvinfo : EIATTR_TCGEN05_1CTA_USED
	.align		4
        /*0028*/ 	.byte	0x01, 0x51
	.zero		2


	//----- nvinfo : EIATTR_MAXREG_COUNT
	.align		4
        /*002c*/ 	.byte	0x03, 0x1b
        /*002e*/ 	.short	0x00ff


	//----- nvinfo : EIATTR_NUM_BARRIERS
	.align		4
        /*0030*/ 	.byte	0x02, 0x4c
        /*0032*/ 	.byte	0x07
	.zero		1


	//----- nvinfo : EIATTR_EXTERNS
	.align		4
        /*0034*/ 	.byte	0x04, 0x0f
        /*0036*/ 	.short	(.L_38 - .L_37)


	//   ....[0]....
	.align		4
.L_37:
        /*0038*/ 	.word	index@(__assertfail)


	//----- nvinfo : EIATTR_MERCURY_ISA_VERSION
	.align		4
.L_38:
        /*003c*/ 	.byte	0x03, 0x5f
        /*003e*/ 	.short	0x0101


	//----- nvinfo : EIATTR_INT_WARP_WIDE_INSTR_OFFSETS
	.align		4
        /*0040*/ 	.byte	0x04, 0x31
        /*0042*/ 	.short	(.L_40 - .L_39)


	//   ....[0]....
.L_39:
        /*0044*/ 	.word	0x00002010


	//   ....[1]....
        /*0048*/ 	.word	0x00004270


	//   ....[2]....
        /*004c*/ 	.word	0x00004290


	//   ....[3]....
        /*0050*/ 	.word	0x000042c0


	//   ....[4]....
        /*0054*/ 	.word	0x00004c00


	//   ....[5]....
        /*0058*/ 	.word	0x00004c70


	//   ....[6]....
        /*005c*/ 	.word	0x00004d50


	//   ....[7]....
        /*0060*/ 	.word	0x00004dd0


	//   ....[8]....
        /*0064*/ 	.word	0x00004ee0


	//   ....[9]....
        /*0068*/ 	.word	0x00004f70


	//   ....[10]....
        /*006c*/ 	.word	0x00005150


	//   ....[11]....
        /*0070*/ 	.word	0x000052b0


	//----- nvinfo : EIATTR_COOP_GROUP_MASK_REGIDS
	.align		4
.L_40:
        /*0074*/ 	.byte	0x04, 0x29
        /*0076*/ 	.short	(.L_42 - .L_41)


	//   ....[0]....
.L_41:
        /*0078*/ 	.word	0xffffffff


	//   ....[1]....
        /*007c*/ 	.word	0xffffffff


	//   ....[2]....
        /*0080*/ 	.word	0xffffffff


	//   ....[3]....
        /*0084*/ 	.word	0xffffffff


	//   ....[4]....
        /*0088*/ 	.word	0xffffffff


	//   ....[5]....
        /*008c*/ 	.word	0xffffffff


	//   ....[6]....
        /*0090*/ 	.word	0xffffffff


	//   ....[7]....
        /*0094*/ 	.word	0xffffffff


	//   ....[8]....
        /*0098*/ 	.word	0xffffffff


	//   ....[9]....
        /*009c*/ 	.word	0xffffffff


	//   ....[10]....
        /*00a0*/ 	.word	0xffffffff


	//   ....[11]....
        /*00a4*/ 	.word	0xffffffff


	//   ....[12]....
        /*00a8*/ 	.word	0xffffffff


	//----- nvinfo : EIATTR_COOP_GROUP_INSTR_OFFSETS
	.align		4
.L_42:
        /*00ac*/ 	.byte	0x04, 0x28
        /*00ae*/ 	.short	(.L_44 - .L_43)


	//   ....[0]....
.L_43:
        /*00b0*/ 	.word	0x00000090


	//   ....[1]....
        /*00b4*/ 	.word	0x000004d0


	//   ....[2]....
        /*00b8*/ 	.word	0x00000870


	//   ....[3]....
        /*00bc*/ 	.word	0x00000a10


	//   ....[4]....
        /*00c0*/ 	.word	0x00000b10


	//   ....[5]....
        /*00c4*/ 	.word	0x00000c80


	//   ....[6]....
        /*00c8*/ 	.word	0x00000e20


	//   ....[7]....
        /*00cc*/ 	.word	0x00001ef0


	//   ....[8]....
        /*00d0*/ 	.word	0x000035d0


	//   ....[9]....
        /*00d4*/ 	.word	0x000037e0


	//   ....[10]....
        /*00d8*/ 	.word	0x00003810


	//   ....[11]....
        /*00dc*/ 	.word	0x00004150


	//   ....[12]....
        /*00e0*/ 	.word	0x00004380


	//----- nvinfo : EIATTR_VRC_CTA_INIT_COUNT
	.align		4
.L_44:
        /*00e4*/ 	.byte	0x02, 0x4a
        /*00e6*/ 	.byte	0x80
	.zero		1


	//----- nvinfo : EIATTR_SYSCALL_OFFSETS
	.align		4
        /*00e8*/ 	.byte	0x04, 0x46
        /*00ea*/ 	.short	(.L_46 - .L_45)


	//   ....[0]....
.L_45:
        /*00ec*/ 	.word	0x00005d40


	//   ....[1]....
        /*00f0*/ 	.word	0x00005e80


	//   ....[2]....
        /*00f4*/ 	.word	0x00006680


	//   ....[3]....
        /*00f8*/ 	.word	0x00007430


	//   ....[4]....
        /*00fc*/ 	.word	0x00008170


	//   ....[5]....
        /*0100*/ 	.word	0x00008ee0


	//----- nvinfo : EIATTR_MBARRIER_INSTR_OFFSETS
	.align		4
.L_46:
        /*0104*/ 	.byte	0x04, 0x39
        /*0106*/ 	.short	(.L_48 - .L_47)


	//   ....[0]....
.L_47:
        /*0108*/ 	.word	0x000005d0
        /*010c*/ 	.word	0x000000ff
        /*0110*/ 	.word	0x00000000
        /*0114*/ 	.short	0x0100
        /*0116*/ 	.byte	0x05
	.zero		1


	//   ....[1]....
        /*0118*/ 	.word	0x000005e0
        /*011c*/ 	.word	0x000000ff
        /*0120*/ 	.word	0x000000a0
        /*0124*/ 	.short	0x0100
        /*0126*/ 	.byte	0x05
	.zero		1


	//   ....[2]....
        /*0128*/ 	.word	0x000005f0
        /*012c*/ 	.word	0x000000ff
        /*0130*/ 	.word	0x00000008
        /*0134*/ 	.short	0x0100
        /*0136*/ 	.byte	0x05
	.zero		1


	//   ....[3]....
        /*0138*/ 	.word	0x00000600
        /*013c*/ 	.word	0x000000ff
        /*0140*/ 	.word	0x000000a8
        /*0144*/ 	.short	0x0100
        /*0146*/ 	.byte	0x05
	.zero		1


	//   ....[4]....
        /*0148*/ 	.word	0x00000610
        /*014c*/ 	.word	0x000000ff
        /*0150*/ 	.word	0x00000010
        /*0154*/ 	.short	0x0100
        /*0156*/ 	.byte	0x05
	.zero		1


	//   ....[5]....
        /*0158*/ 	.word	0x00000620
        /*015c*/ 	.word	0x000000ff
        /*0160*/ 	.word	0x000000b0
        /*0164*/ 	.short	0x0100
        /*0166*/ 	.byte	0x05
	.zero		1


	//   ....[6]....
        /*0168*/ 	.word	0x00000630
        /*016c*/ 	.word	0x000000ff
        /*0170*/ 	.word	0x00000018
        /*0174*/ 	.short	0x0100
        /*0176*/ 	.byte	0x05
	.zero		1


	//   ....[7]....
        /*0178*/ 	.word	0x00000640
        /*017c*/ 	.word	0x000000ff
        /*0180*/ 	.word	0x000000b8
        /*0184*/ 	.short	0x0100
        /*0186*/ 	.byte	0x05
	.zero		1


	//   ....[8]....
        /*0188*/ 	.word	0x00000650
        /*018c*/ 	.word	0x000000ff
        /*0190*/ 	.word	0x00000020
        /*0194*/ 	.short	0x0100
        /*0196*/ 	.byte	0x05
	.zero		1


	//   ....[9]....
        /*0198*/ 	.word	0x00000660
        /*019c*/ 	.word	0x000000ff
        /*01a0*/ 	.word	0x000000c0
        /*01a4*/ 	.short	0x0100
        /*01a6*/ 	.byte	0x05
	.zero		1


	//   ....[10]....
        /*01a8*/ 	.word	0x00000670
        /*01ac*/ 	.word	0x000000ff
        /*01b0*/ 	.word	0x00000028
        /*01b4*/ 	.short	0x0100
        /*01b6*/ 	.byte	0x05
	.zero		1


	//   ....[11]....
        /*01b8*/ 	.word	0x00000680
        /*01bc*/ 	.word	0x000000ff
        /*01c0*/ 	.word	0x000000c8
        /*01c4*/ 	.short	0x0100
        /*01c6*/ 	.byte	0x05
	.zero		1


	//   ....[12]....
        /*01c8*/ 	.word	0x00000690
        /*01cc*/ 	.word	0x000000ff
        /*01d0*/ 	.word	0x00000030
        /*01d4*/ 	.short	0x0100
        /*01d6*/ 	.byte	0x05
	.zero		1


	//   ....[13]....
        /*01d8*/ 	.word	0x000006a0
        /*01dc*/ 	.word	0x000000ff
        /*01e0*/ 	.word	0x000000d0
        /*01e4*/ 	.short	0x0100
        /*01e6*/ 	.byte	0x05
	.zero		1


	//   ....[14]....
        /*01e8*/ 	.word	0x000006b0
        /*01ec*/ 	.word	0x000000ff
        /*01f0*/ 	.word	0x00000038
        /*01f4*/ 	.short	0x0100
        /*01f6*/ 	.byte	0x05
	.zero		1


	//   ....[15]....
        /*01f8*/ 	.word	0x000006c0
        /*01fc*/ 	.word	0x000000ff
        /*0200*/ 	.word	0x000000d8
        /*0204*/ 	.short	0x0100
        /*0206*/ 	.byte	0x05
	.zero		1


	//   ....[16]....
        /*0208*/ 	.word	0x000006d0
        /*020c*/ 	.word	0x000000ff
        /*0210*/ 	.word	0x00000040
        /*0214*/ 	.short	0x0100
        /*0216*/ 	.byte	0x05
	.zero		1


	//   ....[17]....
        /*0218*/ 	.word	0x000006e0
        /*021c*/ 	.word	0x000000ff
        /*0220*/ 	.word	0x000000e0
        /*0224*/ 	.short	0x0100
        /*0226*/ 	.byte	0x05
	.zero		1


	//   ....[18]....
        /*0228*/ 	.word	0x000006f0
        /*022c*/ 	.word	0x000000ff
        /*0230*/ 	.word	0x00000048
        /*0234*/ 	.short	0x0100
        /*0236*/ 	.byte	0x05
	.zero		1


	//   ....[19]....
        /*0238*/ 	.word	0x00000700
        /*023c*/ 	.word	0x000000ff
        /*0240*/ 	.word	0x000000e8
        /*0244*/ 	.short	0x0100
        /*0246*/ 	.byte	0x05
	.zero		1


	//   ....[20]....
        /*0248*/ 	.word	0x00000710
        /*024c*/ 	.word	0x000000ff
        /*0250*/ 	.word	0x00000050
        /*0254*/ 	.short	0x0100
        /*0256*/ 	.byte	0x05
	.zero		1


	//   ....[21]....
        /*0258*/ 	.word	0x00000720
        /*025c*/ 	.word	0x000000ff
        /*0260*/ 	.word	0x000000f0
        /*0264*/ 	.short	0x0100
        /*0266*/ 	.byte	0x05
	.zero		1


	//   ....[22]....
        /*0268*/ 	.word	0x00000730
        /*026c*/ 	.word	0x000000ff
        /*0270*/ 	.word	0x00000058
        /*0274*/ 	.short	0x0100
        /*0276*/ 	.byte	0x05
	.zero		1


	//   ....[23]....
        /*0278*/ 	.word	0x00000740
        /*027c*/ 	.word	0x000000ff
        /*0280*/ 	.word	0x000000f8
        /*0284*/ 	.short	0x0100
        /*0286*/ 	.byte	0x05
	.zero		1


	//   ....[24]....
        /*0288*/ 	.word	0x00000750
        /*028c*/ 	.word	0x000000ff
        /*0290*/ 	.word	0x00000060
        /*0294*/ 	.short	0x0100
        /*0296*/ 	.byte	0x05
	.zero		1


	//   ....[25]....
        /*0298*/ 	.word	0x00000760
        /*029c*/ 	.word	0x000000ff
        /*02a0*/ 	.word	0x00000100
        /*02a4*/ 	.short	0x0100
        /*02a6*/ 	.byte	0x05
	.zero		1


	//   ....[26]....
        /*02a8*/ 	.word	0x00000770
        /*02ac*/ 	.word	0x000000ff
        /*02b0*/ 	.word	0x00000068
        /*02b4*/ 	.short	0x0100
        /*02b6*/ 	.byte	0x05
	.zero		1


	//   ....[27]....
        /*02b8*/ 	.word	0x00000780
        /*02bc*/ 	.word	0x000000ff
        /*02c0*/ 	.word	0x00000108
        /*02c4*/ 	.short	0x0100
        /*02c6*/ 	.byte	0x05
	.zero		1


	//   ....[28]....
        /*02c8*/ 	.word	0x00000790
        /*02cc*/ 	.word	0x000000ff
        /*02d0*/ 	.word	0x00000070
        /*02d4*/ 	.short	0x0100
        /*02d6*/ 	.byte	0x05
	.zero		1


	//   ....[29]....
        /*02d8*/ 	.word	0x000007a0
        /*02dc*/ 	.word	0x000000ff
        /*02e0*/ 	.word	0x00000110
        /*02e4*/ 	.short	0x0100
        /*02e6*/ 	.byte	0x05
	.zero		1


	//   ....[30]....
        /*02e8*/ 	.word	0x000007b0
        /*02ec*/ 	.word	0x000000ff
        /*02f0*/ 	.word	0x00000078
        /*02f4*/ 	.short	0x0100
        /*02f6*/ 	.byte	0x05
	.zero		1


	//   ....[31]....
        /*02f8*/ 	.word	0x000007c0
        /*02fc*/ 	.word	0x000000ff
        /*0300*/ 	.word	0x00000118
        /*0304*/ 	.short	0x0100
        /*0306*/ 	.byte	0x05
	.zero		1


	//   ....[32]....
        /*0308*/ 	.word	0x000007d0
        /*030c*/ 	.word	0x000000ff
        /*0310*/ 	.word	0x00000080
        /*0314*/ 	.short	0x0100
        /*0316*/ 	.byte	0x05
	.zero		1


	//   ....[33]....
        /*0318*/ 	.word	0x000007e0
        /*031c*/ 	.word	0x000000ff
        /*0320*/ 	.word	0x00000120
        /*0324*/ 	.short	0x0100
        /*0326*/ 	.byte	0x05
	.zero		1


	//   ....[34]....
        /*0328*/ 	.word	0x000007f0
        /*032c*/ 	.word	0x000000ff
        /*0330*/ 	.word	0x00000088
        /*0334*/ 	.short	0x0100
        /*0336*/ 	.byte	0x05
	.zero		1


	//   ....[35]....
        /*0338*/ 	.word	0x00000800
        /*033c*/ 	.word	0x000000ff
        /*0340*/ 	.word	0x00000128
        /*0344*/ 	.short	0x0100
        /*0346*/ 	.byte	0x05
	.zero		1


	//   ....[36]....
        /*0348*/ 	.word	0x00000810
        /*034c*/ 	.word	0x000000ff
        /*0350*/ 	.word	0x00000090
        /*0354*/ 	.short	0x0100
        /*0356*/ 	.byte	0x05
	.zero		1


	//   ....[37]....
        /*0358*/ 	.word	0x00000820
        /*035c*/ 	.word	0x000000ff
        /*0360*/ 	.word	0x00000130
        /*0364*/ 	.short	0x0100
        /*0366*/ 	.byte	0x05
	.zero		1


	//   ....[38]....
        /*0368*/ 	.word	0x00000830
        /*036c*/ 	.word	0x000000ff
        /*0370*/ 	.word	0x00000098
        /*0374*/ 	.short	0x0100
        /*0376*/ 	.byte	0x05
	.zero		1


	//   ....[39]....
        /*0378*/ 	.word	0x00000840
        /*037c*/ 	.word	0x000000ff
        /*0380*/ 	.word	0x00000138
        /*0384*/ 	.short	0x0100
        /*0386*/ 	.byte	0x05
	.zero		1


	//   ....[40]....
        /*0388*/ 	.word	0x00000980
        /*038c*/ 	.word	0x000000ff
        /*0390*/ 	.word	0x00000140
        /*0394*/ 	.short	0x0100
        /*0396*/ 	.byte	0x07
	.zero		1


	//   ....[41]....
        /*0398*/ 	.word	0x00000990
        /*039c*/ 	.word	0x000000ff
        /*03a0*/ 	.word	0x00000160
        /*03a4*/ 	.short	0x0100
        /*03a6*/ 	.byte	0x07
	.zero		1


	//   ....[42]....
        /*03a8*/ 	.word	0x000009a0
        /*03ac*/ 	.word	0x000000ff
        /*03b0*/ 	.word	0x00000148
        /*03b4*/ 	.short	0x0100
        /*03b6*/ 	.byte	0x07
	.zero		1


	//   ....[43]....
        /*03b8*/ 	.word	0x000009b0
        /*03bc*/ 	.word	0x000000ff
        /*03c0*/ 	.word	0x00000168
        /*03c4*/ 	.short	0x0100
        /*03c6*/ 	.byte	0x07
	.zero		1


	//   ....[44]....
        /*03c8*/ 	.word	0x000009c0
        /*03cc*/ 	.word	0x000000ff
        /*03d0*/ 	.word	0x00000150
        /*03d4*/ 	.short	0x0100
        /*03d6*/ 	.byte	0x07
	.zero		1


	//   ....[45]....
        /*03d8*/ 	.word	0x000009d0
        /*03dc*/ 	.word	0x000000ff
        /*03e0*/ 	.word	0x00000170
        /*03e4*/ 	.short	0x0100
        /*03e6*/ 	.byte	0x07
	.zero		1


	//   ....[46]....
        /*03e8*/ 	.word	0x000009e0
        /*03ec*/ 	.word	0x000000ff
        /*03f0*/ 	.word	0x00000158
        /*03f4*/ 	.short	0x0100
        /*03f6*/ 	.byte	0x07
	.zero		1


	//   ....[47]....
        /*03f8*/ 	.word	0x000009f0
        /*03fc*/ 	.word	0x000000ff
        /*0400*/ 	.word	0x00000178
        /*0404*/ 	.short	0x0100
        /*0406*/ 	.byte	0x07
	.zero		1


	//   ....[48]....
        /*0408*/ 	.word	0x00000ae0
        /*040c*/ 	.word	0x000000ff
        /*0410*/ 	.word	0x00000180
        /*0414*/ 	.short	0x0100
        /*0416*/ 	.byte	0x05
	.zero		1


	//   ....[49]....
        /*0418*/ 	.word	0x00000af0
        /*041c*/ 	.word	0x000000ff
        /*0420*/ 	.word	0x00000188
        /*0424*/ 	.short	0x0100
        /*0426*/ 	.byte	0x05
	.zero		1


	//   ....[50]....
        /*0428*/ 	.word	0x00000c30
        /*042c*/ 	.word	0x000000ff
        /*0430*/ 	.word	0x00000190
        /*0434*/ 	.short	0x0100
        /*0436*/ 	.byte	0x05
	.zero		1


	//   ....[51]....
        /*0438*/ 	.word	0x00000c40
        /*043c*/ 	.word	0x000000ff
        /*0440*/ 	.word	0x000001a0
        /*0444*/ 	.short	0x0100
        /*0446*/ 	.byte	0x05
	.zero		1


	//   ....[52]....
        /*0448*/ 	.word	0x00000c50
        /*044c*/ 	.word	0x000000ff
        /*0450*/ 	.word	0x00000198
        /*0454*/ 	.short	0x0100
        /*0456*/ 	.byte	0x05
	.zero		1


	//   ....[53]....
        /*0458*/ 	.word	0x00000c60
        /*045c*/ 	.word	0x000000ff
        /*0460*/ 	.word	0x000001a8
        /*0464*/ 	.short	0x0100
        /*0466*/ 	.byte	0x05
	.zero		1


	//   ....[54]....
        /*0468*/ 	.word	0x00000d90
        /*046c*/ 	.word	0x000000ff
        /*0470*/ 	.word	0x000001b0
        /*0474*/ 	.short	0x0100
        /*0476*/ 	.byte	0x07
	.zero		1


	//   ....[55]....
        /*0478*/ 	.word	0x00000da0
        /*047c*/ 	.word	0x000000ff
        /*0480*/ 	.word	0x000001d0
        /*0484*/ 	.short	0x0100
        /*0486*/ 	.byte	0x07
	.zero		1


	//   ....[56]....
        /*0488*/ 	.word	0x00000db0
        /*048c*/ 	.word	0x000000ff
        /*0490*/ 	.word	0x000001b8
        /*0494*/ 	.short	0x0100
        /*0496*/ 	.byte	0x07
	.zero		1


	//   ....[57]....
        /*0498*/ 	.word	0x00000dc0
        /*049c*/ 	.word	0x000000ff
        /*04a0*/ 	.word	0x000001d8
        /*04a4*/ 	.short	0x0100
        /*04a6*/ 	.byte	0x07
	.zero		1


	//   ....[58]....
        /*04a8*/ 	.word	0x00000dd0
        /*04ac*/ 	.word	0x000000ff
        /*04b0*/ 	.word	0x000001c0
        /*04b4*/ 	.short	0x0100
        /*04b6*/ 	.byte	0x07
	.zero		1


	//   ....[59]....
        /*04b8*/ 	.word	0x00000de0
        /*04bc*/ 	.word	0x000000ff
        /*04c0*/ 	.word	0x000001e0
        /*04c4*/ 	.short	0x0100
        /*04c6*/ 	.byte	0x07
	.zero		1


	//   ....[60]....
        /*04c8*/ 	.word	0x00000df0
        /*04cc*/ 	.word	0x000000ff
        /*04d0*/ 	.word	0x000001c8
        /*04d4*/ 	.short	0x0100
        /*04d6*/ 	.byte	0x07
	.zero		1


	//   ....[61]....
        /*04d8*/ 	.word	0x00000e00
        /*04dc*/ 	.word	0x000000ff
        /*04e0*/ 	.word	0x000001e8
        /*04e4*/ 	.short	0x0100
        /*04e6*/ 	.byte	0x07
	.zero		1


	//   ....[62]....
        /*04e8*/ 	.word	0x00000ef0
        /*04ec*/ 	.word	0x000000ff
        /*04f0*/ 	.word	0x000001f0
        /*04f4*/ 	.short	0x0100
        /*04f6*/ 	.byte	0x05
	.zero		1


	//   ....[63]....
        /*04f8*/ 	.word	0x00000f00
        /*04fc*/ 	.word	0x000000ff
        /*0500*/ 	.word	0x00000200
        /*0504*/ 	.short	0x0100
        /*0506*/ 	.byte	0x05
	.zero		1


	//   ....[64]....
        /*0508*/ 	.word	0x00000f10
        /*050c*/ 	.word	0x000000ff
        /*0510*/ 	.word	0x000001f8
        /*0514*/ 	.short	0x0100
        /*0516*/ 	.byte	0x05
	.zero		1


	//   ....[65]....
        /*0518*/ 	.word	0x00000f20
        /*051c*/ 	.word	0x000000ff
        /*0520*/ 	.word	0x00000208
        /*0524*/ 	.short	0x0100
        /*0526*/ 	.byte	0x05
	.zero		1


	//   ....[66]....
        /*0528*/ 	.word	0x000017f0
        /*052c*/ 	.word	0x00000003
        /*0530*/ 	.word	0x00000200
        /*0534*/ 	.short	0x010a
        /*0536*/ 	.byte	0xff
	.zero		1


	//   ....[67]....
        /*0538*/ 	.word	0x00001820
        /*053c*/ 	.word	0x00000003
        /*0540*/ 	.word	0x000001f0
        /*0544*/ 	.short	0x0101
        /*0546*/ 	.byte	0xff
	.zero		1


	//   ....[68]....
        /*0548*/ 	.word	0x000018f0
        /*054c*/ 	.word	0x000000ff
        /*0550*/ 	.word	0x000000a0
        /*0554*/ 	.short	0x010a
        /*0556*/ 	.byte	0x08
	.zero		1


	//   ....[69]....
        /*0558*/ 	.word	0x00001990
        /*055c*/ 	.word	0x000000ff
        /*0560*/ 	.word	0x000000a0
        /*0564*/ 	.short	0x010a
        /*0566*/ 	.byte	0x21
	.zero		1


	//   ....[70]....
        /*0568*/ 	.word	0x00001ae0
        /*056c*/ 	.word	0x000000ff
        /*0570*/ 	.word	0x000000a0
        /*0574*/ 	.short	0x010a
        /*0576*/ 	.byte	0x08
	.zero		1


	//   ....[71]....
        /*0578*/ 	.word	0x00001bf0
        /*057c*/ 	.word	0x000000ff
        /*0580*/ 	.word	0x00000188
        /*0584*/ 	.short	0x0101
        /*0586*/ 	.byte	0x04
	.zero		1


	//   ....[72]....
        /*0588*/ 	.word	0x00001c10
        /*058c*/ 	.word	0x000000ff
        /*0590*/ 	.word	0x000000a0
        /*0594*/ 	.short	0x010a
        /*0596*/ 	.byte	0x08
	.zero		1


	//   ....[73]....
        /*0598*/ 	.word	0x00001c90
        /*059c*/ 	.word	0x000000ff
        /*05a0*/ 	.word	0x000000a0
        /*05a4*/ 	.short	0x010a
        /*05a6*/ 	.byte	0x11
	.zero		1


	//   ....[74]....
        /*05a8*/ 	.word	0x00001de0
        /*05ac*/ 	.word	0x000000ff
        /*05b0*/ 	.word	0x000000a0
        /*05b4*/ 	.short	0x010a
        /*05b6*/ 	.byte	0x08
	.zero		1


	//   ....[75]....
        /*05b8*/ 	.word	0x00001f20
        /*05bc*/ 	.word	0x00000002
        /*05c0*/ 	.word	0x00000190
        /*05c4*/ 	.short	0x010a
        /*05c6*/ 	.byte	0xff
	.zero		1


	//   ....[76]....
        /*05c8*/ 	.word	0x00001fe0
        /*05cc*/ 	.word	0x00000002
        /*05d0*/ 	.word	0x00000000
        /*05d4*/ 	.short	0x0101
        /*05d6*/ 	.byte	0xff
	.zero		1


	//   ....[77]....
        /*05d8*/ 	.word	0x00002540
        /*05dc*/ 	.word	0x000000ff
        /*05e0*/ 	.word	0x00000000
        /*05e4*/ 	.short	0x010a
        /*05e6*/ 	.byte	0x05
	.zero		1


	//   ....[78]....
        /*05e8*/ 	.word	0x000025d0
        /*05ec*/ 	.word	0x000000ff
        /*05f0*/ 	.word	0x00000000
        /*05f4*/ 	.short	0x010a
        /*05f6*/ 	.byte	0x05
	.zero		1


	//   ....[79]....
        /*05f8*/ 	.word	0x00002660
        /*05fc*/ 	.word	0x000000ff
        /*0600*/ 	.word	0x00000000
        /*0604*/ 	.short	0x010a
        /*0606*/ 	.byte	0x05
	.zero		1


	//   ....[80]....
        /*0608*/ 	.word	0x000026f0
        /*060c*/ 	.word	0x000000ff
        /*0610*/ 	.word	0x00000000
        /*0614*/ 	.short	0x010a
        /*0616*/ 	.byte	0x05
	.zero		1


	//   ....[81]....
        /*0618*/ 	.word	0x00002780
        /*061c*/ 	.word	0x000000ff
        /*0620*/ 	.word	0x00000000
        /*0624*/ 	.short	0x010a
        /*0626*/ 	.byte	0x05
	.zero		1


	//   ....[82]....
        /*0628*/ 	.word	0x00002810
        /*062c*/ 	.word	0x000000ff
        /*0630*/ 	.word	0x00000000
        /*0634*/ 	.short	0x010a
        /*0636*/ 	.byte	0x05
	.zero		1


	//   ....[83]....
        /*0638*/ 	.word	0x000028a0
        /*063c*/ 	.word	0x000000ff
        /*0640*/ 	.word	0x00000000
        /*0644*/ 	.short	0x010a
        /*0646*/ 	.byte	0x05
	.zero		1


	//   ....[84]....
        /*0648*/ 	.word	0x00002930
        /*064c*/ 	.word	0x000000ff
        /*0650*/ 	.word	0x00000000
        /*0654*/ 	.short	0x010a
        /*0656*/ 	.byte	0x05
	.zero		1


	//   ....[85]....
        /*0658*/ 	.word	0x000029c0
        /*065c*/ 	.word	0x000000ff
        /*0660*/ 	.word	0x00000000
        /*0664*/ 	.short	0x010a
        /*0666*/ 	.byte	0x05
	.zero		1


	//   ....[86]....
        /*0668*/ 	.word	0x00002a50
        /*066c*/ 	.word	0x000000ff
        /*0670*/ 	.word	0x00000000
        /*0674*/ 	.short	0x010a
        /*0676*/ 	.byte	0x05
	.zero		1


	//   ....[87]....
        /*0678*/ 	.word	0x00002ae0
        /*067c*/ 	.word	0x000000ff
        /*0680*/ 	.word	0x00000000
        /*0684*/ 	.short	0x010a
        /*0686*/ 	.byte	0x05
	.zero		1


	//   ....[88]....
        /*0688*/ 	.word	0x00002b70
        /*068c*/ 	.word	0x000000ff
        /*0690*/ 	.word	0x00000000
        /*0694*/ 	.short	0x010a
        /*0696*/ 	.byte	0x05
	.zero		1


	//   ....[89]....
        /*0698*/ 	.word	0x00002c00
        /*069c*/ 	.word	0x000000ff
        /*06a0*/ 	.word	0x00000000
        /*06a4*/ 	.short	0x010a
        /*06a6*/ 	.byte	0x05
	.zero		1


	//   ....[90]....
        /*06a8*/ 	.word	0x00002c90
        /*06ac*/ 	.word	0x000000ff
        /*06b0*/ 	.word	0x00000000
        /*06b4*/ 	.short	0x010a
        /*06b6*/ 	.byte	0x05
	.zero		1


	//   ....[91]....
        /*06b8*/ 	.word	0x00002d20
        /*06bc*/ 	.word	0x000000ff
        /*06c0*/ 	.word	0x00000000
        /*06c4*/ 	.short	0x010a
        /*06c6*/ 	.byte	0x05
	.zero		1


	//   ....[92]....
        /*06c8*/ 	.word	0x00002db0
        /*06cc*/ 	.word	0x000000ff
        /*06d0*/ 	.word	0x00000000
        /*06d4*/ 	.short	0x010a
        /*06d6*/ 	.byte	0x05
	.zero		1


	//   ....[93]....
        /*06d8*/ 	.word	0x00002e40
        /*06dc*/ 	.word	0x000000ff
        /*06e0*/ 	.word	0x00000000
        /*06e4*/ 	.short	0x010a
        /*06e6*/ 	.byte	0x05
	.zero		1


	//   ....[94]....
        /*06e8*/ 	.word	0x00002ed0
        /*06ec*/ 	.word	0x000000ff
        /*06f0*/ 	.word	0x00000000
        /*06f4*/ 	.short	0x010a
        /*06f6*/ 	.byte	0x05
	.zero		1


	//   ....[95]....
        /*06f8*/ 	.word	0x00002f60
        /*06fc*/ 	.word	0x000000ff
        /*0700*/ 	.word	0x00000000
        /*0704*/ 	.short	0x010a
        /*0706*/ 	.byte	0x05
	.zero		1


	//   ....[96]....
        /*0708*/ 	.word	0x00003000
        /*070c*/ 	.word	0x00000000
        /*0710*/ 	.word	0x00000000
        /*0714*/ 	.short	0x010a
        /*0716*/ 	.byte	0xff
	.zero		1


	//   ....[97]....
        /*0718*/ 	.word	0x00003120
        /*071c*/ 	.word	0x00000000
        /*0720*/ 	.word	0x000001f0
        /*0724*/ 	.short	0x010a
        /*0726*/ 	.byte	0xff
	.zero		1


	//   ....[98]....
        /*0728*/ 	.word	0x00003180
        /*072c*/ 	.word	0x00000004
        /*0730*/ 	.word	0x00000000
        /*0734*/ 	.short	0x0101
        /*0736*/ 	.byte	0xff
	.zero		1


	//   ....[99]....
        /*0738*/ 	.word	0x000031a0
        /*073c*/ 	.word	0x000000ff
        /*0740*/ 	.word	0x000001a0
        /*0744*/ 	.short	0x010a
        /*0746*/ 	.byte	0x05
	.zero		1


	//   ....[100]....
        /*0748*/ 	.word	0x000032c0
        /*074c*/ 	.word	0x00000000
        /*0750*/ 	.word	0x00000190
        /*0754*/ 	.short	0x010a
        /*0756*/ 	.byte	0xff
	.zero		1


	//   ....[101]....
        /*0758*/ 	.word	0x000033d0
        /*075c*/ 	.word	0x00000000
        /*0760*/ 	.word	0x00000000
        /*0764*/ 	.short	0x0101
        /*0766*/ 	.byte	0xff
	.zero		1


	//   ....[102]....
        /*0768*/ 	.word	0x00003460
        /*076c*/ 	.word	0x000000ff
        /*0770*/ 	.word	0x000001a0
        /*0774*/ 	.short	0x0106
        /*0776*/ 	.byte	0x05
	.zero		1


	//   ....[103]....
        /*0778*/ 	.word	0x00003480
        /*077c*/ 	.word	0x000000ff
        /*0780*/ 	.word	0x000001a0
        /*0784*/ 	.short	0x010a
        /*0786*/ 	.byte	0x05
	.zero		1


	//   ....[104]....
        /*0788*/ 	.word	0x00003510
        /*078c*/ 	.word	0x000000ff
        /*0790*/ 	.word	0x000001a0
        /*0794*/ 	.short	0x0106
        /*0796*/ 	.byte	0x04
	.zero		1


	//   ....[105]....
        /*0798*/ 	.word	0x00003550
        /*079c*/ 	.word	0x00000000
        /*07a0*/ 	.word	0x000001a0
        /*07a4*/ 	.short	0x010a
        /*07a6*/ 	.byte	0xff
	.zero		1


	//   ....[106]....
        /*07a8*/ 	.word	0x00003a30
        /*07ac*/ 	.word	0x00000000
        /*07b0*/ 	.word	0x00000190
        /*07b4*/ 	.short	0x010a
        /*07b6*/ 	.byte	0xff
	.zero		1


	//   ....[107]....
        /*07b8*/ 	.word	0x00003b30
        /*07bc*/ 	.word	0x00000003
        /*07c0*/ 	.word	0x00000000
        /*07c4*/ 	.short	0x0101
        /*07c6*/ 	.byte	0xff
	.zero		1


	//   ....[108]....
        /*07c8*/ 	.word	0x00003b40
        /*07cc*/ 	.word	0x000000ff
        /*07d0*/ 	.word	0x00000000
        /*07d4*/ 	.short	0x010a
        /*07d6*/ 	.byte	0x04
	.zero		1


	//   ....[109]....
        /*07d8*/ 	.word	0x00003b60
        /*07dc*/ 	.word	0x000000ff
        /*07e0*/ 	.word	0x000001d0
        /*07e4*/ 	.short	0x010a
        /*07e6*/ 	.byte	0x09
	.zero		1


	//   ....[110]....
        /*07e8*/ 	.word	0x00003ca0
        /*07ec*/ 	.word	0x000000ff
        /*07f0*/ 	.word	0x00000000
        /*07f4*/ 	.short	0x010a
        /*07f6*/ 	.byte	0x07
	.zero		1


	//   ....[111]....
        /*07f8*/ 	.word	0x00003dd0
        /*07fc*/ 	.word	0x000000ff
        /*0800*/ 	.word	0x00000000
        /*0804*/ 	.short	0x010a
        /*0806*/ 	.byte	0x04
	.zero		1


	//   ....[112]....
        /*0808*/ 	.word	0x00003f80
        /*080c*/ 	.word	0x000000ff
        /*0810*/ 	.word	0x00000000
        /*0814*/ 	.short	0x010a
        /*0816*/ 	.byte	0x05
	.zero		1


	//   ....[113]....
        /*0818*/ 	.word	0x00004010
        /*081c*/ 	.word	0x000000ff
        /*0820*/ 	.word	0x00000000
        /*0824*/ 	.short	0x010a
        /*0826*/ 	.byte	0x05
	.zero		1


	//   ....[114]....
        /*0828*/ 	.word	0x000040a0
        /*082c*/ 	.word	0x000000ff
        /*0830*/ 	.word	0x00000000
        /*0834*/ 	.short	0x010a
        /*0836*/ 	.byte	0x05
	.zero		1


	//   ....[115]....
        /*0838*/ 	.word	0x00004130
        /*083c*/ 	.word	0x000000ff
        /*0840*/ 	.word	0x00000000
        /*0844*/ 	.short	0x010a
        /*0846*/ 	.byte	0x07
	.zero		1


	//   ....[116]....
        /*0848*/ 	.word	0x000045b0
        /*084c*/ 	.word	0x00000000
        /*0850*/ 	.word	0x00000190
        /*0854*/ 	.short	0x010a
        /*0856*/ 	.byte	0xff
	.zero		1


	//   ....[117]....
        /*0858*/ 	.word	0x00004670
        /*085c*/ 	.word	0x00000000
        /*0860*/ 	.word	0x00000000
        /*0864*/ 	.short	0x0101
        /*0866*/ 	.byte	0xff
	.zero		1


	//   ....[118]....
        /*0868*/ 	.word	0x00004990
        /*086c*/ 	.word	0x000000ff
        /*0870*/ 	.word	0x00000188
        /*0874*/ 	.short	0x010a
        /*0876*/ 	.byte	0x07
	.zero		1


	//   ....[119]....
        /*0878*/ 	.word	0x00004b80
        /*087c*/ 	.word	0x000000ff
        /*0880*/ 	.word	0x00000160
        /*0884*/ 	.short	0x010a
        /*0886*/ 	.byte	0x07
	.zero		1


	//   ....[120]....
        /*0888*/ 	.word	0x00004cf0
        /*088c*/ 	.word	0x000000ff
        /*0890*/ 	.word	0x00000140
        /*0894*/ 	.short	0x010b
        /*0896*/ 	.byte	0x07
	.zero		1


	//   ....[121]....
        /*0898*/ 	.word	0x00004d00
        /*089c*/ 	.word	0x000000ff
        /*08a0*/ 	.word	0x00000000
        /*08a4*/ 	.short	0x0101
        /*08a6*/ 	.byte	0x08
	.zero		1


	//   ....[122]....
        /*08a8*/ 	.word	0x00004d20
        /*08ac*/ 	.word	0x000000ff
        /*08b0*/ 	.word	0x00000168
        /*08b4*/ 	.short	0x010a
        /*08b6*/ 	.byte	0x07
	.zero		1


	//   ....[123]....
        /*08b8*/ 	.word	0x00004e80
        /*08bc*/ 	.word	0x000000ff
        /*08c0*/ 	.word	0x00000148
        /*08c4*/ 	.short	0x010b
        /*08c6*/ 	.byte	0x07
	.zero		1


	//   ....[124]....
        /*08c8*/ 	.word	0x00004e90
        /*08cc*/ 	.word	0x000000ff
        /*08d0*/ 	.word	0x00000000
        /*08d4*/ 	.short	0x0101
        /*08d6*/ 	.byte	0x08
	.zero		1


	//   ....[125]....
        /*08d8*/ 	.word	0x00004ea0
        /*08dc*/ 	.word	0x000000ff
        /*08e0*/ 	.word	0x00000170
        /*08e4*/ 	.short	0x010a
        /*08e6*/ 	.byte	0x07
	.zero		1


	//   ....[126]....
        /*08e8*/ 	.word	0x00005040
        /*08ec*/ 	.word	0x000000ff
        /*08f0*/ 	.word	0x00000150
        /*08f4*/ 	.short	0x010b
        /*08f6*/ 	.byte	0x07
	.zero		1


	//   ....[127]....
        /*08f8*/ 	.word	0x000050b0
        /*08fc*/ 	.word	0x000000ff
        /*0900*/ 	.word	0x00000000
        /*0904*/ 	.short	0x0101
        /*0906*/ 	.byte	0x08
	.zero		1


	//   ....[128]....
        /*0908*/ 	.word	0x000050e0
        /*090c*/ 	.word	0x000000ff
        /*0910*/ 	.word	0x00000178
        /*0914*/ 	.short	0x010a
        /*0916*/ 	.byte	0x07
	.zero		1


	//   ....[129]....
        /*0918*/ 	.word	0x000052f0
        /*091c*/ 	.word	0x000000ff
        /*0920*/ 	.word	0x00000158
        /*0924*/ 	.short	0x010b
        /*0926*/ 	.byte	0x07
	.zero		1


	//   ....[130]....
        /*0928*/ 	.word	0x00005310
        /*092c*/ 	.word	0x000000ff
        /*0930*/ 	.word	0x00000000
        /*0934*/ 	.short	0x0101
        /*0936*/ 	.byte	0x0d
	.zero		1


	//   ....[131]....
        /*0938*/ 	.word	0x00005340
        /*093c*/ 	.word	0x000000ff
        /*0940*/ 	.word	0x00000160
        /*0944*/ 	.short	0x010a
        /*0946*/ 	.byte	0x07
	.zero		1


	//   ....[132]....
        /*0948*/ 	.word	0x00005360
        /*094c*/ 	.word	0x000000ff
        /*0950*/ 	.word	0x00000168
        /*0954*/ 	.short	0x010a
        /*0956*/ 	.byte	0x07
	.zero		1


	//   ....[133]....
        /*0958*/ 	.word	0x00005380
        /*095c*/ 	.word	0x000000ff
        /*0960*/ 	.word	0x00000170
        /*0964*/ 	.short	0x010a
        /*0966*/ 	.byte	0x07
	.zero		1


	//   ....[134]....
        /*0968*/ 	.word	0x000053c0
        /*096c*/ 	.word	0x00000000
        /*0970*/ 	.word	0x00000178
        /*0974*/ 	.short	0x010a
        /*0976*/ 	.byte	0xff
	.zero		1


	//   ....[135]....
        /*0978*/ 	.word	0x00005710
        /*097c*/ 	.word	0x00000000
        /*0980*/ 	.word	0x00000190
        /*0984*/ 	.short	0x010a
        /*0986*/ 	.byte	0xff
	.zero		1


	//   ....[136]....
        /*0988*/ 	.word	0x00005820
        /*098c*/ 	.word	0x00000000
        /*0990*/ 	.word	0x00000000
        /*0994*/ 	.short	0x0101
        /*0996*/ 	.byte	0xff
	.zero		1


	//   ....[137]....
        /*0998*/ 	.word	0x00006270
        /*099c*/ 	.word	0x00000000
        /*09a0*/ 	.word	0x00000140
        /*09a4*/ 	.short	0x010a
        /*09a6*/ 	.byte	0xff
	.zero		1


	//   ....[138]....
        /*09a8*/ 	.word	0x000062e0
        /*09ac*/ 	.word	0x0000006c
        /*09b0*/ 	.word	0x000001b0
        /*09b4*/ 	.short	0x010a
        /*09b6*/ 	.byte	0xff
	.zero		1


	//   ....[139]....
        /*09b8*/ 	.word	0x000063c0
        /*09bc*/ 	.word	0x00000000
        /*09c0*/ 	.word	0x00000140
        /*09c4*/ 	.short	0x010a
        /*09c6*/ 	.byte	0xff
	.zero		1


	//   ....[140]....
        /*09c8*/ 	.word	0x000064e0
        /*09cc*/ 	.word	0x00000000
        /*09d0*/ 	.word	0x00000000
        /*09d4*/ 	.short	0x0101
        /*09d6*/ 	.byte	0xff
	.zero		1


	//   ....[141]....
        /*09d8*/ 	.word	0x00006560
        /*09dc*/ 	.word	0x0000006c
        /*09e0*/ 	.word	0x000001b0
        /*09e4*/ 	.short	0x010a
        /*09e6*/ 	.byte	0xff
	.zero		1


	//   ....[142]....
        /*09e8*/ 	.word	0x000070e0
        /*09ec*/ 	.word	0x00000037
        /*09f0*/ 	.word	0x00000140
        /*09f4*/ 	.short	0x010a
        /*09f6*/ 	.byte	0xff
	.zero		1


	//   ....[143]....
        /*09f8*/ 	.word	0x00007190
        /*09fc*/ 	.word	0x00000037
        /*0a00*/ 	.word	0x00000140
        /*0a04*/ 	.short	0x010a
        /*0a06*/ 	.byte	0xff
	.zero		1


	//   ....[144]....
        /*0a08*/ 	.word	0x000072b0
        /*0a0c*/ 	.word	0x00000000
        /*0a10*/ 	.word	0x00000000
        /*0a14*/ 	.short	0x0101
        /*0a16*/ 	.byte	0xff
	.zero		1


	//   ....[145]....
        /*0a18*/ 	.word	0x00007e20
        /*0a1c*/ 	.word	0x00000049
        /*0a20*/ 	.word	0x00000140
        /*0a24*/ 	.short	0x010a
        /*0a26*/ 	.byte	0xff
	.zero		1


	//   ....[146]....
        /*0a28*/ 	.word	0x00007ed0
        /*0a2c*/ 	.word	0x00000049
        /*0a30*/ 	.word	0x00000140
        /*0a34*/ 	.short	0x010a
        /*0a36*/ 	.byte	0xff
	.zero		1


	//   ....[147]....
        /*0a38*/ 	.word	0x00007ff0
        /*0a3c*/ 	.word	0x00000002
        /*0a40*/ 	.word	0x00000000
        /*0a44*/ 	.short	0x0101
        /*0a46*/ 	.byte	0xff
	.zero		1


	//   ....[148]....
        /*0a48*/ 	.word	0x00008b90
        /*0a4c*/ 	.word	0x0000004c
        /*0a50*/ 	.word	0x00000140
        /*0a54*/ 	.short	0x010a
        /*0a56*/ 	.byte	0xff
	.zero		1


	//   ....[149]....
        /*0a58*/ 	.word	0x00008c40
        /*0a5c*/ 	.word	0x0000004c
        /*0a60*/ 	.word	0x00000140
        /*0a64*/ 	.short	0x010a
        /*0a66*/ 	.byte	0xff
	.zero		1


	//   ....[150]....
        /*0a68*/ 	.word	0x00008d60
        /*0a6c*/ 	.word	0x00000000
        /*0a70*/ 	.word	0x00000000
        /*0a74*/ 	.short	0x0101
        /*0a76*/ 	.byte	0xff
	.zero		1


	//   ....[151]....
        /*0a78*/ 	.word	0x00009110
        /*0a7c*/ 	.word	0x000000ff
        /*0a80*/ 	.word	0x00000000
        /*0a84*/ 	.short	0x0101
        /*0a86*/ 	.byte	0x05
	.zero		1


	//   ....[152]....
        /*0a88*/ 	.word	0x00009a50
        /*0a8c*/ 	.word	0x00000003
        /*0a90*/ 	.word	0x00000200
        /*0a94*/ 	.short	0x010a
        /*0a96*/ 	.byte	0xff
	.zero		1


	//   ....[153]....
        /*0a98*/ 	.word	0x00009ab0
        /*0a9c*/ 	.word	0x00000002
        /*0aa0*/ 	.word	0x000000a0
        /*0aa4*/ 	.short	0x010a
        /*0aa6*/ 	.byte	0xff
	.zero		1


	//   ....[154]....
        /*0aa8*/ 	.word	0x00009b10
        /*0aac*/ 	.word	0x00000002
        /*0ab0*/ 	.word	0x000000a0
        /*0ab4*/ 	.short	0x010a
        /*0ab6*/ 	.byte	0xff
	.zero		1


	//   ....[155]....
        /*0ab8*/ 	.word	0x00009b60
        /*0abc*/ 	.word	0x00000002
        /*0ac0*/ 	.word	0x00000190
        /*0ac4*/ 	.short	0x010a
        /*0ac6*/ 	.byte	0xff
	.zero		1


	//   ....[156]....
        /*0ac8*/ 	.word	0x00009bc0
        /*0acc*/ 	.word	0x00000000
        /*0ad0*/ 	.word	0x00000000
        /*0ad4*/ 	.short	0x010a
        /*0ad6*/ 	.byte	0xff
	.zero		1


	//   ....[157]....
        /*0ad8*/ 	.word	0x00009c20
        /*0adc*/ 	.word	0x00000000
        /*0ae0*/ 	.word	0x00000000
        /*0ae4*/ 	.short	0x010a
        /*0ae6*/ 	.byte	0xff
	.zero		1


	//   ....[158]....
        /*0ae8*/ 	.word	0x00009c80
        /*0aec*/ 	.word	0x00000000
        /*0af0*/ 	.word	0x00000000
        /*0af4*/ 	.short	0x010a
        /*0af6*/ 	.byte	0xff
	.zero		1


	//   ....[159]....
        /*0af8*/ 	.word	0x00009ce0
        /*0afc*/ 	.word	0x00000000
        /*0b00*/ 	.word	0x00000000
        /*0b04*/ 	.short	0x010a
        /*0b06*/ 	.byte	0xff
	.zero		1


	//   ....[160]....
        /*0b08*/ 	.word	0x00009d40
        /*0b0c*/ 	.word	0x00000000
        /*0b10*/ 	.word	0x00000000
        /*0b14*/ 	.short	0x010a
        /*0b16*/ 	.byte	0xff
	.zero		1


	//   ....[161]....
        /*0b18*/ 	.word	0x00009da0
        /*0b1c*/ 	.word	0x00000000
        /*0b20*/ 	.word	0x00000000
        /*0b24*/ 	.short	0x010a
        /*0b26*/ 	.byte	0xff
	.zero		1


	//   ....[162]....
        /*0b28*/ 	.word	0x00009e00
        /*0b2c*/ 	.word	0x00000000
        /*0b30*/ 	.word	0x00000000
        /*0b34*/ 	.short	0x010a
        /*0b36*/ 	.byte	0xff
	.zero		1


	//   ....[163]....
        /*0b38*/ 	.word	0x00009e60
        /*0b3c*/ 	.word	0x00000000
        /*0b40*/ 	.word	0x00000000
        /*0b44*/ 	.short	0x010a
        /*0b46*/ 	.byte	0xff
	.zero		1


	//   ....[164]....
        /*0b48*/ 	.word	0x00009ec0
        /*0b4c*/ 	.word	0x00000000
        /*0b50*/ 	.word	0x00000000
        /*0b54*/ 	.short	0x010a
        /*0b56*/ 	.byte	0xff
	.zero		1


	//   ....[165]....
        /*0b58*/ 	.word	0x00009f20
        /*0b5c*/ 	.word	0x00000000
        /*0b60*/ 	.word	0x00000000
        /*0b64*/ 	.short	0x010a
        /*0b66*/ 	.byte	0xff
	.zero		1


	//   ....[166]....
        /*0b68*/ 	.word	0x00009f80
        /*0b6c*/ 	.word	0x00000000
        /*0b70*/ 	.word	0x00000000
        /*0b74*/ 	.short	0x010a
        /*0b76*/ 	.byte	0xff
	.zero		1


	//   ....[167]....
        /*0b78*/ 	.word	0x00009fe0
        /*0b7c*/ 	.word	0x00000000
        /*0b80*/ 	.word	0x00000000
        /*0b84*/ 	.short	0x010a
        /*0b86*/ 	.byte	0xff
	.zero		1


	//   ....[168]....
        /*0b88*/ 	.word	0x0000a040
        /*0b8c*/ 	.word	0x00000000
        /*0b90*/ 	.word	0x00000000
        /*0b94*/ 	.short	0x010a
        /*0b96*/ 	.byte	0xff
	.zero		1


	//   ....[169]....
        /*0b98*/ 	.word	0x0000a0a0
        /*0b9c*/ 	.word	0x00000000
        /*0ba0*/ 	.word	0x00000000
        /*0ba4*/ 	.short	0x010a
        /*0ba6*/ 	.byte	0xff
	.zero		1


	//   ....[170]....
        /*0ba8*/ 	.word	0x0000a100
        /*0bac*/ 	.word	0x00000000
        /*0bb0*/ 	.word	0x00000000
        /*0bb4*/ 	.short	0x010a
        /*0bb6*/ 	.byte	0xff
	.zero		1


	//   ....[171]....
        /*0bb8*/ 	.word	0x0000a160
        /*0bbc*/ 	.word	0x00000000
        /*0bc0*/ 	.word	0x00000000
        /*0bc4*/ 	.short	0x010a
        /*0bc6*/ 	.byte	0xff
	.zero		1


	//   ....[172]....
        /*0bc8*/ 	.word	0x0000a1c0
        /*0bcc*/ 	.word	0x00000000
        /*0bd0*/ 	.word	0x00000000
        /*0bd4*/ 	.short	0x010a
        /*0bd6*/ 	.byte	0xff
	.zero		1


	//   ....[173]....
        /*0bd8*/ 	.word	0x0000a220
        /*0bdc*/ 	.word	0x00000000
        /*0be0*/ 	.word	0x00000000
        /*0be4*/ 	.short	0x010a
        /*0be6*/ 	.byte	0xff
	.zero		1


	//   ....[174]....
        /*0be8*/ 	.word	0x0000a280
        /*0bec*/ 	.word	0x00000000
        /*0bf0*/ 	.word	0x00000000
        /*0bf4*/ 	.short	0x010a
        /*0bf6*/ 	.byte	0xff
	.zero		1


	//   ....[175]....
        /*0bf8*/ 	.word	0x0000a2d0
        /*0bfc*/ 	.word	0x00000000
        /*0c00*/ 	.word	0x000001f0
        /*0c04*/ 	.short	0x010a
        /*0c06*/ 	.byte	0xff
	.zero		1


	//   ....[176]....
        /*0c08*/ 	.word	0x0000a330
        /*0c0c*/ 	.word	0x00000000
        /*0c10*/ 	.word	0x000001a0
        /*0c14*/ 	.short	0x010a
        /*0c16*/ 	.byte	0xff
	.zero		1


	//   ....[177]....
        /*0c18*/ 	.word	0x0000a380
        /*0c1c*/ 	.word	0x00000000
        /*0c20*/ 	.word	0x00000190
        /*0c24*/ 	.short	0x010a
        /*0c26*/ 	.byte	0xff
	.zero		1


	//   ....[178]....
        /*0c28*/ 	.word	0x0000a3e0
        /*0c2c*/ 	.word	0x00000000
        /*0c30*/ 	.word	0x000001a0
        /*0c34*/ 	.short	0x010a
        /*0c36*/ 	.byte	0xff
	.zero		1


	//   ....[179]....
        /*0c38*/ 	.word	0x0000a430
        /*0c3c*/ 	.word	0x00000000
        /*0c40*/ 	.word	0x00000190
        /*0c44*/ 	.short	0x010a
        /*0c46*/ 	.byte	0xff
	.zero		1


	//   ....[180]....
        /*0c48*/ 	.word	0x0000a490
        /*0c4c*/ 	.word	0x00000003
        /*0c50*/ 	.word	0x000001d0
        /*0c54*/ 	.short	0x010a
        /*0c56*/ 	.byte	0xff
	.zero		1


	//   ....[181]....
        /*0c58*/ 	.word	0x0000a4f0
        /*0c5c*/ 	.word	0x00000000
        /*0c60*/ 	.word	0x00000000
        /*0c64*/ 	.short	0x010a
        /*0c66*/ 	.byte	0xff
	.zero		1


	//   ....[182]....
        /*0c68*/ 	.word	0x0000a550
        /*0c6c*/ 	.word	0x00000000
        /*0c70*/ 	.word	0x00000000
        /*0c74*/ 	.short	0x010a
        /*0c76*/ 	.byte	0xff
	.zero		1


	//   ....[183]....
        /*0c78*/ 	.word	0x0000a5b0
        /*0c7c*/ 	.word	0x00000000
        /*0c80*/ 	.word	0x00000000
        /*0c84*/ 	.short	0x010a
        /*0c86*/ 	.byte	0xff
	.zero		1


	//   ....[184]....
        /*0c88*/ 	.word	0x0000a610
        /*0c8c*/ 	.word	0x00000000
        /*0c90*/ 	.word	0x00000000
        /*0c94*/ 	.short	0x010a
        /*0c96*/ 	.byte	0xff
	.zero		1


	//   ....[185]....
        /*0c98*/ 	.word	0x0000a670
        /*0c9c*/ 	.word	0x00000000
        /*0ca0*/ 	.word	0x00000000
        /*0ca4*/ 	.short	0x010a
        /*0ca6*/ 	.byte	0xff
	.zero		1


	//   ....[186]....
        /*0ca8*/ 	.word	0x0000a6c0
        /*0cac*/ 	.word	0x00000000
        /*0cb0*/ 	.word	0x00000190
        /*0cb4*/ 	.short	0x010a
        /*0cb6*/ 	.byte	0xff
	.zero		1


	//   ....[187]....
        /*0cb8*/ 	.word	0x0000a720
        /*0cbc*/ 	.word	0x00000000
        /*0cc0*/ 	.word	0x00000188
        /*0cc4*/ 	.short	0x010a
        /*0cc6*/ 	.byte	0xff
	.zero		1


	//   ....[188]....
        /*0cc8*/ 	.word	0x0000a780
        /*0ccc*/ 	.word	0x00000003
        /*0cd0*/ 	.word	0x00000160
        /*0cd4*/ 	.short	0x010a
        /*0cd6*/ 	.byte	0xff
	.zero		1


	//   ....[189]....
        /*0cd8*/ 	.word	0x0000a7e0
        /*0cdc*/ 	.word	0x00000003
        /*0ce0*/ 	.word	0x00000168
        /*0ce4*/ 	.short	0x010a
        /*0ce6*/ 	.byte	0xff
	.zero		1


	//   ....[190]....
        /*0ce8*/ 	.word	0x0000a840
        /*0cec*/ 	.word	0x00000003
        /*0cf0*/ 	.word	0x00000170
        /*0cf4*/ 	.short	0x010a
        /*0cf6*/ 	.byte	0xff
	.zero		1


	//   ....[191]....
        /*0cf8*/ 	.word	0x0000a8a0
        /*0cfc*/ 	.word	0x00000003
        /*0d00*/ 	.word	0x00000178
        /*0d04*/ 	.short	0x010a
        /*0d06*/ 	.byte	0xff
	.zero		1


	//   ....[192]....
        /*0d08*/ 	.word	0x0000a900
        /*0d0c*/ 	.word	0x00000000
        /*0d10*/ 	.word	0x00000160
        /*0d14*/ 	.short	0x010a
        /*0d16*/ 	.byte	0xff
	.zero		1


	//   ....[193]....
        /*0d18*/ 	.word	0x0000a960
        /*0d1c*/ 	.word	0x00000000
        /*0d20*/ 	.word	0x00000168
        /*0d24*/ 	.short	0x010a
        /*0d26*/ 	.byte	0xff
	.zero		1


	//   ....[194]....
        /*0d28*/ 	.word	0x0000a9c0
        /*0d2c*/ 	.word	0x00000000
        /*0d30*/ 	.word	0x00000170
        /*0d34*/ 	.short	0x010a
        /*0d36*/ 	.byte	0xff
	.zero		1


	//   ....[195]....
        /*0d38*/ 	.word	0x0000aa10
        /*0d3c*/ 	.word	0x00000000
        /*0d40*/ 	.word	0x00000190
        /*0d44*/ 	.short	0x010a
        /*0d46*/ 	.byte	0xff
	.zero		1


	//   ....[196]....
        /*0d48*/ 	.word	0x0000aa60
        /*0d4c*/ 	.word	0x00000000
        /*0d50*/ 	.word	0x00000140
        /*0d54*/ 	.short	0x010a
        /*0d56*/ 	.byte	0xff
	.zero		1


	//   ....[197]....
        /*0d58*/ 	.word	0x0000aab0
        /*0d5c*/ 	.word	0x0000006c
        /*0d60*/ 	.word	0x000001b0
        /*0d64*/ 	.short	0x010a
        /*0d66*/ 	.byte	0xff
	.zero		1


	//   ....[198]....
        /*0d68*/ 	.word	0x0000ab00
        /*0d6c*/ 	.word	0x00000037
        /*0d70*/ 	.word	0x00000140
        /*0d74*/ 	.short	0x010a
        /*0d76*/ 	.byte	0xff
	.zero		1


	//   ....[199]....
        /*0d78*/ 	.word	0x0000ab50
        /*0d7c*/ 	.word	0x00000049
        /*0d80*/ 	.word	0x00000140
        /*0d84*/ 	.short	0x010a
        /*0d86*/ 	.byte	0xff
	.zero		1


	//   ....[200]....
        /*0d88*/ 	.word	0x0000aba0
        /*0d8c*/ 	.word	0x0000004c
        /*0d90*/ 	.word	0x00000140
        /*0d94*/ 	.short	0x010a
        /*0d96*/ 	.byte	0xff
	.zero		1


	//----- nvinfo : EIATTR_NUM_MBARRIERS
	.align		4
.L_48:
        /*0d98*/ 	.byte	0x03, 0x38
        /*0d9a*/ 	.short	0x0042


	//----- nvinfo : EIATTR_EXIT_INSTR_OFFSETS
	.align		4
        /*0d9c*/ 	.byte	0x04, 0x1c
        /*0d9e*/ 	.short	(.L_50 - .L_49)


	//   ....[0]....
.L_49:
        /*0da0*/ 	.word	0x00003030


	//   ....[1]....
        /*0da4*/ 	.word	0x00003520


	//   ....[2]....
        /*0da8*/ 	.word	0x00003580


	//   ....[3]....
        /*0dac*/ 	.word	0x00004390


	//   ....[4]....
        /*0db0*/ 	.word	0x000053f0


	//   ....[5]....
        /*0db4*/ 	.word	0x00005430


	//   ....[6]....
        /*0db8*/ 	.word	0x00009a40


	//----- nvinfo : EIATTR_MAX_THREADS
	.align		4
.L_50:
        /*0dbc*/ 	.byte	0x04, 0x05
        /*0dbe*/ 	.short	(.L_52 - .L_51)
.L_51:
        /*0dc0*/ 	.word	0x00000100
        /*0dc4*/ 	.word	0x00000001
        /*0dc8*/ 	.word	0x00000001


	//----- nvinfo : EIATTR_CRS_STACK_SIZE
	.align		4
.L_52:
        /*0dcc*/ 	.byte	0x04, 0x1e
        /*0dce*/ 	.short	(.L_54 - .L_53)
.L_53:
        /*0dd0*/ 	.word	0x00000000


	//----- nvinfo : EIATTR_CBANK_PARAM_SIZE
	.align		4
.L_54:
        /*0dd4*/ 	.byte	0x03, 0x19
        /*0dd6*/ 	.short	0x0800


	//----- nvinfo : EIATTR_PARAM_CBANK
	.align		4
        /*0dd8*/ 	.byte	0x04, 0x0a
        /*0dda*/ 	.short	(.L_56 - .L_55)
	.align		4
.L_55:
        /*0ddc*/ 	.word	index@(.nv.constant0._ZN7cutlass13device_kernelINS_4gemm6kernel13GemmUniversalIN4cute5tupleIJiiiiEEENS1_10collective13CollectiveMmaINS1_35MainloopSm100TmaUmmaWarpSpecializedILi20ELi2ELi4ENS5_IJNS4_1CILi1EEESB_SB_EEEEENS5_IJNSA_ILi64EEENSA_ILi256EEENSA_ILi32EEEEEEaNS5_IJlSB_lEEEaSI_NS4_8TiledMMAINS4_8MMA_AtomIJNS4_15SM100_MMA_S8_SSIaaiLi64ELi256ELNS4_4UMMA5MajorE0ELSN_0ELNSM_8SaturateE0EEEEEENS4_6LayoutISC_NS5_IJNSA_ILi0EEESS_SS_EEEEENS5_IJNS4_10UnderscoreESV_SV_EEEEENS4_13SM90_TMA_LOADENS4_14ComposedLayoutINS4_7SwizzleILi1ELi4ELi3EEENS4_18smem_ptr_flag_bitsILi8EEENSR_INS5_IJNSA_ILi8EEESG_EEENS5_IJSG_SB_EEEEEEEvNS4_8identityESY_S18_vS19_EENS_8epilogue10collective18CollectiveEpilogueINS1B_23Sm100TmaWarpSpecializedILi4ELi2ELi32ELb0ELb0EEEJSH_NS5_IJNSR_ISE_SB_EES1G_EEEaSI_aSI_NS1B_6fusion15FusionCallbacksIS1F_NS1I_17LinearCombinationIaiaiLNS_15FloatRoundStyleE2EEESH_S1H_JEEENS4_5SM1004TMEM4LOAD26SM100_TMEM_LOAD_16dp32b32xESY_NSZ_INS10_ILi2ELi4ELi3EEES13_NSR_INS5_IJS14_SE_EEENS5_IJSE_SB_EEEEEEENS4_39AutoVectorizingCopyWithAssumedAlignmentILi128EEENS4_14SM90_TMA_STOREES1W_S1Y_S1Y_EEEvvEEEEvNT_6ParamsE)
        /*0de0*/ 	.short	0x0380
        /*0de2*/ 	.short	0x0800


	//----- nvinfo : EIATTR_SW_WAR
	.align		4
.L_56:
        /*0de4*/ 	.byte	0x04, 0x36
        /*0de6*/ 	.short	(.L_58 - .L_57)
.L_57:
        /*0de8*/ 	.word	0x00000008
.L_58:


//--------------------- .nv.callgraph             --------------------------
	.section	.nv.callgraph,"",@"SHT_CUDA_CALLGRAPH"
	.align	4
	.sectionentsize	8
	.align		4
        /*0000*/ 	.word	0x00000000
	.align		4
        /*0004*/ 	.word	0xffffffff
	.align		4
        /*0008*/ 	.word	index@(_ZN7cutlass13device_kernelINS_4gemm6kernel13GemmUniversalIN4cute5tupleIJiiiiEEENS1_10collective13CollectiveMmaINS1_35MainloopSm100TmaUmmaWarpSpecializedILi20ELi2ELi4ENS5_IJNS4_1CILi1EEESB_SB_EEEEENS5_IJNSA_ILi64EEENSA_ILi256EEENSA_ILi32EEEEEEaNS5_IJlSB_lEEEaSI_NS4_8TiledMMAINS4_8MMA_AtomIJNS4_15SM100_MMA_S8_SSIaaiLi64ELi256ELNS4_4UMMA5MajorE0ELSN_0ELNSM_8SaturateE0EEEEEENS4_6LayoutISC_NS5_IJNSA_ILi0EEESS_SS_EEEEENS5_IJNS4_10UnderscoreESV_SV_EEEEENS4_13SM90_TMA_LOADENS4_14ComposedLayoutINS4_7SwizzleILi1ELi4ELi3EEENS4_18smem_ptr_flag_bitsILi8EEENSR_INS5_IJNSA_ILi8EEESG_EEENS5_IJSG_SB_EEEEEEEvNS4_8identityESY_S18_vS19_EENS_8epilogue10collective18CollectiveEpilogueINS1B_23Sm100TmaWarpSpecializedILi4ELi2ELi32ELb0ELb0EEEJSH_NS5_IJNSR_ISE_SB_EES1G_EEEaSI_aSI_NS1B_6fusion15FusionCallbacksIS1F_NS1I_17LinearCombinationIaiaiLNS_15FloatRoundStyleE2EEESH_S1H_JEEENS4_5SM1004TMEM4LOAD26SM100_TMEM_LOAD_16dp32b32xESY_NSZ_INS10_ILi2ELi4ELi3EEES13_NSR_INS5_IJS14_SE_EEENS5_IJSE_SB_EEEEEEENS4_39AutoVectorizingCopyWithAssumedAlignmentILi128EEENS4_14SM90_TMA_STOREES1W_S1Y_S1Y_EEEvvEEEEvNT_6ParamsE)
	.align		4
        /*000c*/ 	.word	index@(__assertfail)
	.align		4
        /*0010*/ 	.word	0x00000000
	.align		4
        /*0014*/ 	.word	0xfffffffe
	.align		4
        /*0018*/ 	.word	0x00000000
	.align		4
        /*001c*/ 	.word	0xfffffffd
	.align		4
        /*0020*/ 	.word	0x00000000
	.align		4
        /*0024*/ 	.word	0xfffffffc


//--------------------- .nv.constant4             --------------------------
	.section	.nv.constant4,"a",@progbits
	.align	8
	.align		8
.nv.constant4:
        /*0000*/ 	.dword	__assertfail
	.align		8
        /*0008*/ 	.dword	__unnamed_1
	.align		8
        /*0010*/ 	.dword	__unnamed_2
	.align		8
        /*0018*/ 	.dword	__unnamed_3
	.align		8
        /*0020*/ 	.dword	_ZN40_INTERNAL_83597cd8_4_k_cu_67099e97_214924cuda3std3__45__cpo5beginE
	.align		8
        /*0028*/ 	.dword	_ZN40_INTERNAL_83597cd8_4_k_cu_67099e97_214924cuda3std3__45__cpo3endE
	.align		8
        /*0030*/ 	.dword	_ZN40_INTERNAL_83597cd8_4_k_cu_67099e97_214924cuda3std3__45__cpo6cbeginE
	.align		8
        /*0038*/ 	.dword	_ZN40_INTERNAL_83597cd8_4_k_cu_67099e97_214924cuda3std3__45__cpo4cendE
	.align		8
        /*0040*/ 	.dword	_ZN40_INTERNAL_83597cd8_4_k_cu_67099e97_214924cuda3std3__442_GLOBAL__N__83597cd8_4_k_cu_67099e97_214926ignoreE
	.align		8
        /*0048*/ 	.dword	_ZN40_INTERNAL_83597cd8_4_k_cu_67099e97_214924cuda3std3__419piecewise_constructE
	.align		8
        /*0050*/ 	.dword	_ZN40_INTERNAL_83597cd8_4_k_cu_67099e97_214924cuda3std3__48in_placeE
	.align		8
        /*0058*/ 	.dword	_ZN40_INTERNAL_83597cd8_4_k_cu_67099e97_214924cuda3std6ranges3__45__cpo4swapE
	.align		8
        /*0060*/ 	.dword	_ZN40_INTERNAL_83597cd8_4_k_cu_67099e97_214924cuda3std6ranges3__45__cpo9iter_moveE
	.align		8
        /*0068*/ 	.dword	_ZN40_INTERNAL_83597cd8_4_k_cu_67099e97_214924cute7productE
	.align		8
        /*0070*/ 	.dword	_ZN40_INTERNAL_83597cd8_4_k_cu_67099e97_214924cute1_E
	.align		8
        /*0078*/ 	.dword	$str$25
	.align		8
        /*0080*/ 	.dword	$str$26
	.align		8
        /*0088*/ 	.dword	$str$27
	.align		8
        /*0090*/ 	.dword	$str$28


//--------------------- .text._ZN7cutlass13device_kernelINS_4gemm6kernel13GemmUniversalIN4cute5tupleIJiiiiEEENS1_10collective13CollectiveMmaINS1_35MainloopSm100TmaUmmaWarpSpecializedILi20ELi2ELi4ENS5_IJNS4_1CILi1EEESB_SB_EEEEENS5_IJNSA_ILi64EEENSA_ILi256EEENSA_ILi32EEEEEEaNS5_IJlSB_lEEEaSI_NS4_8TiledMMAINS4_8MMA_AtomIJNS4_15SM100_MMA_S8_SSIaaiLi64ELi256ELNS4_4UMMA5MajorE0ELSN_0ELNSM_8SaturateE0EEEEEENS4_6LayoutISC_NS5_IJNSA_ILi0EEESS_SS_EEEEENS5_IJNS4_10UnderscoreESV_SV_EEEEENS4_13SM90_TMA_LOADENS4_14ComposedLayoutINS4_7SwizzleILi1ELi4ELi3EEENS4_18smem_ptr_flag_bitsILi8EEENSR_INS5_IJNSA_ILi8EEESG_EEENS5_IJSG_SB_EEEEEEEvNS4_8identityESY_S18_vS19_EENS_8epilogue10collective18CollectiveEpilogueINS1B_23Sm100TmaWarpSpecializedILi4ELi2ELi32ELb0ELb0EEEJSH_NS5_IJNSR_ISE_SB_EES1G_EEEaSI_aSI_NS1B_6fusion15FusionCallbacksIS1F_NS1I_17LinearCombinationIaiaiLNS_15FloatRoundStyleE2EEESH_S1H_JEEENS4_5SM1004TMEM4LOAD26SM100_TMEM_LOAD_16dp32b32xESY_NSZ_INS10_ILi2ELi4ELi3EEES13_NSR_INS5_IJS14_SE_EEENS5_IJSE_SB_EEEEEEENS4_39AutoVectorizingCopyWithAssumedAlignmentILi128EEENS4_14SM90_TMA_STOREES1W_S1Y_S1Y_EEEvvEEEEvNT_6ParamsE --------------------------
	.section	.text._ZN7cutlass13device_kernelINS_4gemm6kernel13GemmUniversalIN4cute5tupleIJiiiiEEENS1_10collective13CollectiveMmaINS1_35MainloopSm100TmaUmmaWarpSpecializedILi20ELi2ELi4ENS5_IJNS4_1CILi1EEESB_SB_EEEEENS5_IJNSA_ILi64EEENSA_ILi256EEENSA_ILi32EEEEEEaNS5_IJlSB_lEEEaSI_NS4_8TiledMMAINS4_8MMA_AtomIJNS4_15SM100_MMA_S8_SSIaaiLi64ELi256ELNS4_4UMMA5MajorE0ELSN_0ELNSM_8SaturateE0EEEEEENS4_6LayoutISC_NS5_IJNSA_ILi0EEESS_SS_EEEEENS5_IJNS4_10UnderscoreESV_SV_EEEEENS4_13SM90_TMA_LOADENS4_14ComposedLayoutINS4_7SwizzleILi1ELi4ELi3EEENS4_18smem_ptr_flag_bitsILi8EEENSR_INS5_IJNSA_ILi8EEESG_EEENS5_IJSG_SB_EEEEEEEvNS4_8identityESY_S18_vS19_EENS_8epilogue10collective18CollectiveEpilogueINS1B_23Sm100TmaWarpSpecializedILi4ELi2ELi32ELb0ELb0EEEJSH_NS5_IJNSR_ISE_SB_EES1G_EEEaSI_aSI_NS1B_6fusion15FusionCallbacksIS1F_NS1I_17LinearCombinationIaiaiLNS_15FloatRoundStyleE2EEESH_S1H_JEEENS4_5SM1004TMEM4LOAD26SM100_TMEM_LOAD_16dp32b32xESY_NSZ_INS10_ILi2ELi4ELi3EEES13_NSR_INS5_IJS14_SE_EEENS5_IJSE_SB_EEEEEEENS4_39AutoVectorizingCopyWithAssumedAlignmentILi128EEENS4_14SM90_TMA_STOREES1W_S1Y_S1Y_EEEvvEEEEvNT_6ParamsE,"ax",@progbits
	.align	128
.text._ZN7cutlass13device_kernelINS_4gemm6kernel13GemmUniversalIN4cute5tupleIJiiiiEEENS1_10collective13CollectiveMmaINS1_35MainloopSm100TmaUmmaWarpSpecializedILi20ELi2ELi4ENS5_IJNS4_1CILi1EEESB_SB_EEEEENS5_IJNSA_ILi64EEENSA_ILi256EEENSA_ILi32EEEEEEaNS5_IJlSB_lEEEaSI_NS4_8TiledMMAINS4_8MMA_AtomIJNS4_15SM100_MMA_S8_SSIaaiLi64ELi256ELNS4_4UMMA5MajorE0ELSN_0ELNSM_8SaturateE0EEEEEENS4_6LayoutISC_NS5_IJNSA_ILi0EEESS_SS_EEEEENS5_IJNS4_10UnderscoreESV_SV_EEEEENS4_13SM90_TMA_LOADENS4_14ComposedLayoutINS4_7SwizzleILi1ELi4ELi3EEENS4_18smem_ptr_flag_bitsILi8EEENSR_INS5_IJNSA_ILi8EEESG_EEENS5_IJSG_SB_EEEEEEEvNS4_8identityESY_S18_vS19_EENS_8epilogue10collective18CollectiveEpilogueINS1B_23Sm100TmaWarpSpecializedILi4ELi2ELi32ELb0ELb0EEEJSH_NS5_IJNSR_ISE_SB_EES1G_EEEaSI_aSI_NS1B_6fusion15FusionCallbacksIS1F_NS1I_17LinearCombinationIaiaiLNS_15FloatRoundStyleE2EEESH_S1H_JEEENS4_5SM1004TMEM4LOAD26SM100_TMEM_LOAD_16dp32b32xESY_NSZ_INS10_ILi2ELi4ELi3EEES13_NSR_INS5_IJS14_SE_EEENS5_IJSE_SB_EEEEEEENS4_39AutoVectorizingCopyWithAssumedAlignmentILi128EEENS4_14SM90_TMA_STOREES1W_S1Y_S1Y_EEEvvEEEEvNT_6ParamsE:
        .type           _ZN7cutlass13device_kernelINS_4gemm6kernel13GemmUniversalIN4cute5tupleIJiiiiEEENS1_10collective13CollectiveMmaINS1_35MainloopSm100TmaUmmaWarpSpecializedILi20ELi2ELi4ENS5_IJNS4_1CILi1EEESB_SB_EEEEENS5_IJNSA_ILi64EEENSA_ILi256EEENSA_ILi32EEEEEEaNS5_IJlSB_lEEEaSI_NS4_8TiledMMAINS4_8MMA_AtomIJNS4_15SM100_MMA_S8_SSIaaiLi64ELi256ELNS4_4UMMA5MajorE0ELSN_0ELNSM_8SaturateE0EEEEEENS4_6LayoutISC_NS5_IJNSA_ILi0EEESS_SS_EEEEENS5_IJNS4_10UnderscoreESV_SV_EEEEENS4_13SM90_TMA_LOADENS4_14ComposedLayoutINS4_7SwizzleILi1ELi4ELi3EEENS4_18smem_ptr_flag_bitsILi8EEENSR_INS5_IJNSA_ILi8EEESG_EEENS5_IJSG_SB_EEEEEEEvNS4_8identityESY_S18_vS19_EENS_8epilogue10collective18CollectiveEpilogueINS1B_23Sm100TmaWarpSpecializedILi4ELi2ELi32ELb0ELb0EEEJSH_NS5_IJNSR_ISE_SB_EES1G_EEEaSI_aSI_NS1B_6fusion15FusionCallbacksIS1F_NS1I_17LinearCombinationIaiaiLNS_15FloatRoundStyleE2EEESH_S1H_JEEENS4_5SM1004TMEM4LOAD26SM100_TMEM_LOAD_16dp32b32xESY_NSZ_INS10_ILi2ELi4ELi3EEES13_NSR_INS5_IJS14_SE_EEENS5_IJSE_SB_EEEEEEENS4_39AutoVectorizingCopyWithAssumedAlignmentILi128EEENS4_14SM90_TMA_STOREES1W_S1Y_S1Y_EEEvvEEEEvNT_6ParamsE,@function
        .size           _ZN7cutlass13device_kernelINS_4gemm6kernel13GemmUniversalIN4cute5tupleIJiiiiEEENS1_10collective13CollectiveMmaINS1_35MainloopSm100TmaUmmaWarpSpecializedILi20ELi2ELi4ENS5_IJNS4_1CILi1EEESB_SB_EEEEENS5_IJNSA_ILi64EEENSA_ILi256EEENSA_ILi32EEEEEEaNS5_IJlSB_lEEEaSI_NS4_8TiledMMAINS4_8MMA_AtomIJNS4_15SM100_MMA_S8_SSIaaiLi64ELi256ELNS4_4UMMA5MajorE0ELSN_0ELNSM_8SaturateE0EEEEEENS4_6LayoutISC_NS5_IJNSA_ILi0EEESS_SS_EEEEENS5_IJNS4_10UnderscoreESV_SV_EEEEENS4_13SM90_TMA_LOADENS4_14ComposedLayoutINS4_7SwizzleILi1ELi4ELi3EEENS4_18smem_ptr_flag_bitsILi8EEENSR_INS5_IJNSA_ILi8EEESG_EEENS5_IJSG_SB_EEEEEEEvNS4_8identityESY_S18_vS19_EENS_8epilogue10collective18CollectiveEpilogueINS1B_23Sm100TmaWarpSpecializedILi4ELi2ELi32ELb0ELb0EEEJSH_NS5_IJNSR_ISE_SB_EES1G_EEEaSI_aSI_NS1B_6fusion15FusionCallbacksIS1F_NS1I_17LinearCombinationIaiaiLNS_15FloatRoundStyleE2EEESH_S1H_JEEENS4_5SM1004TMEM4LOAD26SM100_TMEM_LOAD_16dp32b32xESY_NSZ_INS10_ILi2ELi4ELi3EEES13_NSR_INS5_IJS14_SE_EEENS5_IJSE_SB_EEEEEEENS4_39AutoVectorizingCopyWithAssumedAlignmentILi128EEENS4_14SM90_TMA_STOREES1W_S1Y_S1Y_EEEvvEEEEvNT_6ParamsE,(.L_x_219 - _ZN7cutlass13device_kernelINS_4gemm6kernel13GemmUniversalIN4cute5tupleIJiiiiEEENS1_10collective13CollectiveMmaINS1_35MainloopSm100TmaUmmaWarpSpecializedILi20ELi2ELi4ENS5_IJNS4_1CILi1EEESB_SB_EEEEENS5_IJNSA_ILi64EEENSA_ILi256EEENSA_ILi32EEEEEEaNS5_IJlSB_lEEEaSI_NS4_8TiledMMAINS4_8MMA_AtomIJNS4_15SM100_MMA_S8_SSIaaiLi64ELi256ELNS4_4UMMA5MajorE0ELSN_0ELNSM_8SaturateE0EEEEEENS4_6LayoutISC_NS5_IJNSA_ILi0EEESS_SS_EEEEENS5_IJNS4_10UnderscoreESV_SV_EEEEENS4_13SM90_TMA_LOADENS4_14ComposedLayoutINS4_7SwizzleILi1ELi4ELi3EEENS4_18smem_ptr_flag_bitsILi8EEENSR_INS5_IJNSA_ILi8EEESG_EEENS5_IJSG_SB_EEEEEEEvNS4_8identityESY_S18_vS19_EENS_8epilogue10collective18CollectiveEpilogueINS1B_23Sm100TmaWarpSpecializedILi4ELi2ELi32ELb0ELb0EEEJSH_NS5_IJNSR_ISE_SB_EES1G_EEEaSI_aSI_NS1B_6fusion15FusionCallbacksIS1F_NS1I_17LinearCombinationIaiaiLNS_15FloatRoundStyleE2EEESH_S1H_JEEENS4_5SM1004TMEM4LOAD26SM100_TMEM_LOAD_16dp32b32xESY_NSZ_INS10_ILi2ELi4ELi3EEES13_NSR_INS5_IJS14_SE_EEENS5_IJSE_SB_EEEEEEENS4_39AutoVectorizingCopyWithAssumedAlignmentILi128EEENS4_14SM90_TMA_STOREES1W_S1Y_S1Y_EEEvvEEEEvNT_6ParamsE)
        .other          _ZN7cutlass13device_kernelINS_4gemm6kernel13GemmUniversalIN4cute5tupleIJiiiiEEENS1_10collective13CollectiveMmaINS1_35MainloopSm100TmaUmmaWarpSpecializedILi20ELi2ELi4ENS5_IJNS4_1CILi1EEESB_SB_EEEEENS5_IJNSA_ILi64EEENSA_ILi256EEENSA_ILi32EEEEEEaNS5_IJlSB_lEEEaSI_NS4_8TiledMMAINS4_8MMA_AtomIJNS4_15SM100_MMA_S8_SSIaaiLi64ELi256ELNS4_4UMMA5MajorE0ELSN_0ELNSM_8SaturateE0EEEEEENS4_6LayoutISC_NS5_IJNSA_ILi0EEESS_SS_EEEEENS5_IJNS4_10UnderscoreESV_SV_EEEEENS4_13SM90_TMA_LOADENS4_14ComposedLayoutINS4_7SwizzleILi1ELi4ELi3EEENS4_18smem_ptr_flag_bitsILi8EEENSR_INS5_IJNSA_ILi8EEESG_EEENS5_IJSG_SB_EEEEEEEvNS4_8identityESY_S18_vS19_EENS_8epilogue10collective18CollectiveEpilogueINS1B_23Sm100TmaWarpSpecializedILi4ELi2ELi32ELb0ELb0EEEJSH_NS5_IJNSR_ISE_SB_EES1G_EEEaSI_aSI_NS1B_6fusion15FusionCallbacksIS1F_NS1I_17LinearCombinationIaiaiLNS_15FloatRoundStyleE2EEESH_S1H_JEEENS4_5SM1004TMEM4LOAD26SM100_TMEM_LOAD_16dp32b32xESY_NSZ_INS10_ILi2ELi4ELi3EEES13_NSR_INS5_IJS14_SE_EEENS5_IJSE_SB_EEEEEEENS4_39AutoVectorizingCopyWithAssumedAlignmentILi128EEENS4_14SM90_TMA_STOREES1W_S1Y_S1Y_EEEvvEEEEvNT_6ParamsE,@"STO_CUDA_ENTRY STV_DEFAULT"
_ZN7cutlass13device_kernelINS_4gemm6kernel13GemmUniversalIN4cute5tupleIJiiiiEEENS1_10collective13CollectiveMmaINS1_35MainloopSm100TmaUmmaWarpSpecializedILi20ELi2ELi4ENS5_IJNS4_1CILi1EEESB_SB_EEEEENS5_IJNSA_ILi64EEENSA_ILi256EEENSA_ILi32EEEEEEaNS5_IJlSB_lEEEaSI_NS4_8TiledMMAINS4_8MMA_AtomIJNS4_15SM100_MMA_S8_SSIaaiLi64ELi256ELNS4_4UMMA5MajorE0ELSN_0ELNSM_8SaturateE0EEEEEENS4_6LayoutISC_NS5_IJNSA_ILi0EEESS_SS_EEEEENS5_IJNS4_10UnderscoreESV_SV_EEEEENS4_13SM90_TMA_LOADENS4_14ComposedLayoutINS4_7SwizzleILi1ELi4ELi3EEENS4_18smem_ptr_flag_bitsILi8EEENSR_INS5_IJNSA_ILi8EEESG_EEENS5_IJSG_SB_EEEEEEEvNS4_8identityESY_S18_vS19_EENS_8epilogue10collective18CollectiveEpilogueINS1B_23Sm100TmaWarpSpecializedILi4ELi2ELi32ELb0ELb0EEEJSH_NS5_IJNSR_ISE_SB_EES1G_EEEaSI_aSI_NS1B_6fusion15FusionCallbacksIS1F_NS1I_17LinearCombinationIaiaiLNS_15FloatRoundStyleE2EEESH_S1H_JEEENS4_5SM1004TMEM4LOAD26SM100_TMEM_LOAD_16dp32b32xESY_NSZ_INS10_ILi2ELi4ELi3EEES13_NSR_INS5_IJS14_SE_EEENS5_IJSE_SB_EEEEEEENS4_39AutoVectorizingCopyWithAssumedAlignmentILi128EEENS4_14SM90_TMA_STOREES1W_S1Y_S1Y_EEEvvEEEEvNT_6ParamsE:
[----:B------:R-:W1:Y:S01]  /*0000*/  LDC R1, c[0x0][0x37c] ;  /* 0x0000df00ff017b82 */ /* 0x000e620000000800 */
[----:B------:R-:W2:Y:S01]  /*0010*/  S2R R103, SR_TID.X ;  /* 0x0000000000677919 */ /* 0x000ea20000002100 */
[----:B------:R-:W3:Y:S01]  /*0020*/  LDCU.64 UR4, c[0x0][0x890] ;  /* 0x00011200ff0477ac */ /* 0x000ee20008000a00 */
[----:B------:R-:W-:Y:S02]  /*0030*/  PRMT R91, RZ, 0x7610, R91 ;  /* 0x00007610ff5b7816 */ /* 0x000fe4000000005b */
[----:B------:R-:W-:Y:S01]  /*0040*/  ELECT P5, URZ, PT ;  /* 0x0000000000ff782f */ /* 0x000fe200038a0000 */
[----:B------:R-:W4:Y:S01]  /*0050*/  LDCU.64 UR46, c[0x0][0x358] ;  /* 0x00006b00ff2e77ac */ /* 0x000f220008000a00 */
[----:B---3--:R-:W-:-:S04]  /*0060*/  UISETP.NE.U32.AND UP0, UPT, UR4, URZ, UPT ;  /* 0x000000ff0400728c */ /* 0x008fc8000bf05070 */
[----:B------:R-:W-:Y:S01]  /*0070*/  UISETP.NE.AND.EX UP0, UPT, UR5, URZ, UPT, UP0 ;  /* 0x000000ff0500728c */ /* 0x000fe2000bf05300 */
[----:B--2---:R-:W-:-:S05]  /*0080*/  SHF.R.U32.HI R96, RZ, 0x5, R103 ;  /* 0x00000005ff607819 */ /* 0x004fca0000011667 */
[----:B------:R-:W2:Y:S02]  /*0090*/  SHFL.IDX PT, R0, R96, RZ, 0x1f ;  /* 0x00001fff60007589 */ /* 0x000ea400000e0000 */
[----:B--2---:R-:W-:Y:S01]  /*00a0*/  R2UR UR8, R0 ;  /* 0x00000000000872ca */ /* 0x004fe200000e0000 */
[----:B-1--4-:R-:W-:-:S14]  /*00b0*/  BRA.U UP0, `(.L_x_0) ;  /* 0x00000001002c7547 */ /* 0x012fdc000b800000 */
[----:B------:R-:W1:Y:S02]  /*00c0*/  LDCU.64 UR6, c[0x0][0x888] ;  /* 0x00011100ff0677ac */ /* 0x000e640008000a00 */
[----:B-1----:R-:W-:-:S04]  /*00d0*/  UISETP.NE.U32.AND UP0, UPT, UR6, URZ, UPT ;  /* 0x000000ff0600728c */ /* 0x002fc8000bf05070 */
[----:B------:R-:W-:-:S09]  /*00e0*/  UISETP.NE.AND.EX UP0, UPT, UR7, URZ, UPT, UP0 ;  /* 0x000000ff0700728c */ /* 0x000fd2000bf05300 */
[----:B------:R-:W-:Y:S05]  /*00f0*/  BRA.U !UP0, `(.L_x_1) ;  /* 0x0000000108107547 */ /* 0x000fea000b800000 */
[----:B------:R-:W1:Y:S02]  /*0100*/  LDC.64 R50, c[0x0][0x888] ;  /* 0x00022200ff327b82 */ /* 0x000e640000000a00 */
[----:B-1----:R1:W5:Y:S01]  /*0110*/  LDG.E R50, desc[UR46][R50.64] ;  /* 0x0000002e32327981 */ /* 0x002362000c1e1900 */
[----:B------:R-:W-:Y:S01]  /*0120*/  HFMA2 R91, -RZ, RZ, 0, 5.9604644775390625e-08 ;  /* 0x00000001ff5b7431 */ /* 0x000fe200000001ff */
[----:B------:R-:W-:Y:S05]  /*0130*/  BRA `(.L_x_0) ;  /* 0x00000000000c7947 */ /* 0x000fea0003800000 */
.L_x_1:
[----:B------:R-:W1:Y:S01]  /*0140*/  LDCU UR6, c[0x0][0x880] ;  /* 0x00011000ff0677ac */ /* 0x000e620008000800 */
[----:B------:R-:W-:Y:S01]  /*0150*/  HFMA2 R91, -RZ, RZ, 0, 5.9604644775390625e-08 ;  /* 0x00000001ff5b7431 */ /* 0x000fe200000001ff */
[----:B-1----:R-:W-:-:S07]  /*0160*/  MOV R50, UR6 ;  /* 0x0000000600327c02 */ /* 0x002fce0008000f00 */
.L_x_0:
[----:B------:R-:W2:Y:S02]  /*0170*/  LDCU.64 UR6, c[0x0][0x8b0] ;  /* 0x00011600ff0677ac */ /* 0x000ea40008000a00 */
[----:B--2---:R-:W-:-:S04]  /*0180*/  UISETP.NE.U32.AND UP0, UPT, UR6, URZ, UPT ;  /* 0x000000ff0600728c */ /* 0x004fc8000bf05070 */
[----:B------:R-:W-:-:S09]  /*0190*/  UISETP.NE.AND.EX UP0, UPT, UR7, URZ, UPT, UP0 ;  /* 0x000000ff0700728c */ /* 0x000fd2000bf05300 */
[----:B------:R-:W-:Y:S05]  /*01a0*/  BRA.U UP0, `(.L_x_2) ;  /* 0x0000000100247547 */ /* 0x000fea000b800000 */
[----:B------:R-:W2:Y:S02]  /*01b0*/  LDCU.64 UR6, c[0x0][0x8a8] ;  /* 0x00011500ff0677ac */ /* 0x000ea40008000a00 */
[----:B--2---:R-:W-:-:S04]  /*01c0*/  UISETP.NE.U32.AND UP0, UPT, UR6, URZ, UPT ;  /* 0x000000ff0600728c */ /* 0x004fc8000bf05070 */
[----:B------:R-:W-:-:S09]  /*01d0*/  UISETP.NE.AND.EX UP0, UPT, UR7, URZ, UPT, UP0 ;  /* 0x000000ff0700728c */ /* 0x000fd2000bf05300 */
[----:B------:R-:W-:Y:S05]  /*01e0*/  BRA.U !UP0, `(.L_x_3) ;  /* 0x00000001080c7547 */ /* 0x000fea000b800000 */
[----:B------:R-:W2:Y:S02]  /*01f0*/  LDC.64 R2, c[0x0][0x8a8] ;  /* 0x00022a00ff027b82 */ /* 0x000ea40000000a00 */
[----:B--2---:R2:W5:Y:S01]  /*0200*/  LDG.E R47, desc[UR46][R2.64] ;  /* 0x0000002e022f7981 */ /* 0x004562000c1e1900 */
[----:B------:R-:W-:Y:S05]  /*0210*/  BRA `(.L_x_2) ;  /* 0x0000000000087947 */ /* 0x000fea0003800000 */
.L_x_3:
[----:B------:R-:W2:Y:S02]  /*0220*/  LDCU UR6, c[0x0][0x8a0] ;  /* 0x00011400ff0677ac */ /* 0x000ea40008000800 */
[----:B--2---:R-:W-:Y:S02]  /*0230*/  MOV R47, UR6 ;  /* 0x00000006002f7c02 */ /* 0x004fe40008000f00 */
.L_x_2:
[----:B------:R-:W-:Y:S01]  /*0240*/  IMAD.U32 R0, RZ, RZ, UR8 ;  /* 0x00000008ff007e24 */ /* 0x000fe2000f8e00ff */
[----:B------:R-:W-:Y:S04]  /*0250*/  BSSY.RECONVERGENT B0, `(.L_x_4) ;  /* 0x000000c000007945 */ /* 0x000fe80003800200 */
[C---:B------:R-:W-:Y:S02]  /*0260*/  ISETP.NE.OR P1, PT, R0.reuse, 0x1, !P5 ;  /* 0x000000010000780c */ /* 0x040fe40006f25670 */
[----:B------:R-:W-:-:S11]  /*0270*/  ISETP.NE.OR P0, PT, R0, 0x3, !P5 ;  /* 0x000000030000780c */ /* 0x000fd60006f05670 */
[----:B------:R-:W-:Y:S05]  /*0280*/  @P1 BRA `(.L_x_5) ;  /* 0x0000000000201947 */ /* 0x000fea0003800000 */
[----:B------:R-:W3:Y:S02]  /*0290*/  LDCU.64 UR6, c[0x0][0x348] ;  /* 0x00006900ff0677ac */ /* 0x000ee40008000a00 */
[----:B---3--:R-:W-:Y:S02]  /*02a0*/  UIADD3 UR10, UP1, UPT, UR6, 0x80, URZ ;  /* 0x00000080060a7890 */ /* 0x008fe4000ff3e0ff */
[----:B------:R-:W-:Y:S02]  /*02b0*/  UIADD3 UR6, UP0, UPT, UR6, 0x180, URZ ;  /* 0x0000018006067890 */ /* 0x000fe4000ff1e0ff */
[----:B------:R-:W-:Y:S02]  /*02c0*/  UIADD3.X UR11, UPT, UPT, URZ, UR7, URZ, UP1, !UPT ;  /* 0x00000007ff0b7290 */ /* 0x000fe40008ffe4ff */
[----:B------:R-:W-:-:S07]  /*02d0*/  UIADD3.X UR7, UPT, UPT, URZ, UR7, URZ, UP0, !UPT ;  /* 0x00000007ff077290 */ /* 0x000fce00087fe4ff */
[----:B------:R3:W-:Y:S02]  /*02e0*/  UTMACCTL.PF [UR10] ;  /* 0x000000000a0079b9 */ /* 0x0007e40008040000 */
[----:B------:R3:W-:Y:S02]  /*02f0*/  UTMACCTL.PF [UR6] ;  /* 0x00000000060079b9 */ /* 0x0007e40008040000 */
[----:B---3--:R-:W-:Y:S01]  /*0300*/  NOP ;  /* 0x0000000000007918 */ /* 0x008fe20000000000 */
.L_x_5:
[----:B------:R-:W-:Y:S05]  /*0310*/  BSYNC.RECONVERGENT B0 ;  /* 0x0000000000007941 */ /* 0x000fea0003800200 */
.L_x_4:
[----:B------:R-:W-:Y:S04]  /*0320*/  BSSY.RECONVERGENT B0, `(.L_x_6) ;  /* 0x000000a000007945 */ /* 0x000fe80003800200 */
        /* <DEDUP_REMOVED lines=9> */
.L_x_7:
[----:B------:R-:W-:Y:S05]  /*03c0*/  BSYNC.RECONVERGENT B0 ;  /* 0x0000000000007941 */ /* 0x000fea0003800200 */
.L_x_6:
[----:B------:R-:W3:Y:S01]  /*03d0*/  LDCU.64 UR6, c[0x0][0x888] ;  /* 0x00011100ff0677ac */ /* 0x000ee20008000a00 */
[----:B------:R-:W-:Y:S02]  /*03e0*/  UISETP.EQ.U32.AND UP1, UPT, UR4, URZ, UPT ;  /* 0x000000ff0400728c */ /* 0x000fe4000bf22070 */
[----:B------:R-:W-:Y:S02]  /*03f0*/  UPLOP3.LUT UP2, UPT, UPT, UPT, UPT, 0x80, 0x8 ;  /* 0x000000000008789c */ /* 0x000fe40003f4f070 */
[----:B---3--:R-:W-:-:S04]  /*0400*/  UISETP.NE.U32.AND UP0, UPT, UR6, URZ, UPT ;  /* 0x000000ff0600728c */ /* 0x008fc8000bf05070 */
[----:B------:R-:W-:-:S04]  /*0410*/  UISETP.NE.AND.EX UP0, UPT, UR7, URZ, UPT, UP0 ;  /* 0x000000ff0700728c */ /* 0x000fc8000bf05300 */
[----:B------:R-:W-:-:S04]  /*0420*/  UISETP.EQ.OR.EX UP3, UPT, UR5, URZ, !UP0, UP1 ;  /* 0x000000ff0500728c */ /* 0x000fc8000c762710 */
[----:B------:R-:W-:-:S05]  /*0430*/  UP2UR UR50, UPR, URZ, 0x8 ;  /* 0x00000008ff327883 */ /* 0x000fca0008000000 */
[----:B------:R-:W-:Y:S07]  /*0440*/  BRA.U !UP3, `(.L_x_8) ;  /* 0x000000010b207547 */ /* 0x000fee000b800000 */
[----:B-----5:R-:W-:Y:S01]  /*0450*/  R2UR UR6, R50 ;  /* 0x00000000320672ca */ /* 0x020fe200000e0000 */
[----:B------:R-:W-:Y:S02]  /*0460*/  UISETP.NE.U32.AND UP2, UPT, UR4, URZ, UPT ;  /* 0x000000ff0400728c */ /* 0x000fe4000bf45070 */
[----:B------:R-:W-:Y:S02]  /*0470*/  USEL UR4, URZ, 0xffffffff, UP0 ;  /* 0xffffffffff047887 */ /* 0x000fe40008000000 */
[----:B------:R-:W-:-:S08]  /*0480*/  UISETP.NE.AND.EX UP2, UPT, UR5, URZ, UPT, UP2 ;  /* 0x000000ff0500728c */ /* 0x000fd0000bf45320 */
[----:B------:R-:W-:-:S04]  /*0490*/  UISETP.NE.AND UP1, UPT, UR6, URZ, UPT ;  /* 0x000000ff0600728c */ /* 0x000fc8000bf25270 */
[----:B------:R-:W-:-:S04]  /*04a0*/  @!UP2 USEL UR4, URZ, 0xffffffff, UP1 ;  /* 0xffffffffff04a887 */ /* 0x000fc80008800000 */
[----:B------:R-:W-:-:S04]  /*04b0*/  ULOP3.LUT UR4, UR4, 0x1, URZ, 0xc0, !UPT ;  /* 0x0000000104047892 */ /* 0x000fc8000f8ec0ff */
[----:B------:R-:W-:-:S11]  /*04c0*/  UISETP.NE.U32.AND UP2, UPT, UR4, 0x1, UPT ;  /* 0x000000010400788c */ /* 0x000fd6000bf45070 */
.L_x_8:
[----:B--2---:R-:W2:Y:S01]  /*04d0*/  SHFL.IDX PT, R2, R96, RZ, 0x1f ;  /* 0x00001fff60027589 */ /* 0x004ea200000e0000 */
[----:B------:R-:W-:-:S04]  /*04e0*/  UISETP.NE.AND UP1, UPT, UR8, 0x2, UPT ;  /* 0x000000020800788c */ /* 0x000fc8000bf25270 */
[----:B------:R-:W-:Y:S01]  /*04f0*/  USEL UR6, URZ, 0x1, UP1 ;  /* 0x00000001ff067887 */ /* 0x000fe20008800000 */
[----:B--2---:R-:W-:-:S13]  /*0500*/  ISETP.NE.AND P0, PT, R2, RZ, PT ;  /* 0x000000ff0200720c */ /* 0x004fda0003f05270 */
[----:B------:R-:W-:Y:S05]  /*0510*/  @P0 BRA `(.L_x_9) ;  /* 0x0000000000d40947 */ /* 0x000fea0003800000 */
[----:B------:R-:W-:Y:S01]  /*0520*/  ELECT P0, URZ, PT ;  /* 0x0000000000ff782f */ /* 0x000fe20003800000 */
[----:B------:R-:W-:-:S12]  /*0530*/  BSSY.RECONVERGENT B0, `(.L_x_9) ;  /* 0x0000033000007945 */ /* 0x000fd80003800200 */
[----:B------:R-:W-:Y:S05]  /*0540*/  @!P0 BRA `(.L_x_10) ;  /* 0x0000000000c48947 */ /* 0x000fea0003800000 */
[----:B------:R-:W2:Y:S01]  /*0550*/  S2UR UR5, SR_CgaCtaId ;  /* 0x00000000000579c3 */ /* 0x000ea20000008800 */
[----:B------:R-:W-:Y:S01]  /*0560*/  UMOV UR7, 0x400 ;  /* 0x0000040000077882 */ /* 0x000fe20000000000 */
[----:B------:R-:W-:Y:S02]  /*0570*/  UMOV UR4, 0x1 ;  /* 0x0000000100047882 */ /* 0x000fe40000000000 */
[----:B------:R-:W-:-:S04]  /*0580*/  UIADD3 UR10, UPT, UPT, -UR4, 0x100000, URZ ;  /* 0x00100000040a7890 */ /* 0x000fc8000fffe1ff */
[----:B------:R-:W-:Y:S02]  /*0590*/  USHF.L.U32 UR11, UR10, 0xb, URZ ;  /* 0x0000000b0a0b7899 */ /* 0x000fe400080006ff */
[----:B------:R-:W-:Y:S02]  /*05a0*/  USHF.L.U32 UR10, UR10, 0x1, URZ ;  /* 0x000000010a0a7899 */ /* 0x000fe400080006ff */
[----:B--2---:R-:W-:Y:S01]  /*05b0*/  ULEA UR5, UR5, UR7, 0x18 ;  /* 0x0000000705057291 */ /* 0x004fe2000f8ec0ff */
[----:B------:R-:W2:Y:S11]  /*05c0*/  FENCE.VIEW.ASYNC.S ;  /* 0x00000000000073c6 */ /* 0x000eb60000000000 */
[----:B--2---:R2:W3:Y:S01]  /*05d0*/  SYNCS.EXCH.64 URZ, [UR5], UR10 ;  /* 0x0000000a05ff75b2 */ /* 0x0044e20008000100 */
[----:B------:R2:W4:Y:S01]  /*05e0*/  SYNCS.EXCH.64 URZ, [UR5+0xa0], UR10 ;  /* 0x0000a00a05ff75b2 */ /* 0x0005220008000100 */
[----:B------:R2:W1:Y:S01]  /*05f0*/  SYNCS.EXCH.64 URZ, [UR5+0x8], UR10 ;  /* 0x0000080a05ff75b2 */ /* 0x0004620008000100 */
        /* <DEDUP_REMOVED lines=36> */
[----:B------:R2:W1:Y:S02]  /*0840*/  SYNCS.EXCH.64 URZ, [UR5+0x138], UR10 ;  /* 0x0001380a05ff75b2 */ /* 0x0004640008000100 */
[----:B--234-:R-:W-:Y:S01]  /*0850*/  NOP ;  /* 0x0000000000007918 */ /* 0x01cfe20000000000 */
.L_x_10:
[----:B------:R-:W-:Y:S05]  /*0860*/  BSYNC.RECONVERGENT B0 ;  /* 0x0000000000007941 */ /* 0x000fea0003800200 */
.L_x_9:
[----:B------:R-:W2:Y:S01]  /*0870*/  SHFL.IDX PT, R2, R96, RZ, 0x1f ;  /* 0x00001fff60027589 */ /* 0x000ea200000e0000 */
[----:B------:R-:W-:Y:S01]  /*0880*/  NOP ;  /* 0x0000000000007918 */ /* 0x000fe20000000000 */
[----:B--2---:R-:W-:-:S13]  /*0890*/  ISETP.NE.AND P0, PT, R2, 0x1, PT ;  /* 0x000000010200780c */ /* 0x004fda0003f05270 */
[----:B------:R-:W-:Y:S05]  /*08a0*/  @P0 BRA `(.L_x_11) ;  /* 0x0000000000580947 */ /* 0x000fea0003800000 */
[----:B------:R-:W2:Y:S01]  /*08b0*/  S2UR UR7, SR_CgaCtaId ;  /* 0x00000000000779c3 */ /* 0x000ea20000008800 */
[----:B------:R-:W-:Y:S01]  /*08c0*/  UMOV UR9, 0x400 ;  /* 0x0000040000097882 */ /* 0x000fe20000000000 */
[----:B------:R-:W-:Y:S01]  /*08d0*/  UMOV UR5, 0x20 ;  /* 0x0000002000057882 */ /* 0x000fe20000000000 */
[----:B------:R-:W-:Y:S01]  /*08e0*/  UMOV UR4, 0x80 ;  /* 0x0000008000047882 */ /* 0x000fe20000000000 */
[----:B------:R-:W-:-:S04]  /*08f0*/  UIADD3 UR10, UPT, UPT, -UR5, 0x100000, URZ ;  /* 0x00100000050a7890 */ /* 0x000fc8000fffe1ff */
[----:B------:R-:W-:Y:S02]  /*0900*/  USHF.L.U32 UR11, UR10, 0xb, URZ ;  /* 0x0000000b0a0b7899 */ /* 0x000fe400080006ff */
[----:B------:R-:W-:Y:S02]  /*0910*/  USHF.L.U32 UR10, UR10, 0x1, URZ ;  /* 0x000000010a0a7899 */ /* 0x000fe400080006ff */
[----:B------:R-:W-:-:S04]  /*0920*/  UIADD3 UR4, UPT, UPT, -UR4, 0x100000, URZ ;  /* 0x0010000004047890 */ /* 0x000fc8000fffe1ff */
[----:B------:R-:W-:Y:S02]  /*0930*/  USHF.L.U32 UR5, UR4, 0xb, URZ ;  /* 0x0000000b04057899 */ /* 0x000fe400080006ff */
[----:B------:R-:W-:Y:S01]  /*0940*/  USHF.L.U32 UR4, UR4, 0x1, URZ ;  /* 0x0000000104047899 */ /* 0x000fe200080006ff */
[----:B------:R-:W-:Y:S01]  /*0950*/  ELECT P0, URZ, PT ;  /* 0x0000000000ff782f */ /* 0x000fe20003800000 */
[----:B--2---:R-:W-:Y:S01]  /*0960*/  ULEA UR7, UR7, UR9, 0x18 ;  /* 0x0000000907077291 */ /* 0x004fe2000f8ec0ff */
[----:B------:R-:W2:Y:S11]  /*0970*/  FENCE.VIEW.ASYNC.S ;  /* 0x00000000000073c6 */ /* 0x000eb60000000000 */
[----:B--2---:R2:W3:Y:S01]  /*0980*/  SYNCS.EXCH.64 URZ, [UR7+0x140], UR10 ;  /* 0x0001400a07ff75b2 */ /* 0x0044e20008000100 */
[----:B------:R2:W4:Y:S01]  /*0990*/  SYNCS.EXCH.64 URZ, [UR7+0x160], UR4 ;  /* 0x0001600407ff75b2 */ /* 0x0005220008000100 */
[----:B------:R2:W1:Y:S01]  /*09a0*/  SYNCS.EXCH.64 URZ, [UR7+0x148], UR10 ;  /* 0x0001480a07ff75b2 */ /* 0x0004620008000100 */
[----:B------:R2:W1:Y:S01]  /*09b0*/  SYNCS.EXCH.64 URZ, [UR7+0x168], UR4 ;  /* 0x0001680407ff75b2 */ /* 0x0004620008000100 */
[----:B------:R2:W1:Y:S01]  /*09c0*/  SYNCS.EXCH.64 URZ, [UR7+0x150], UR10 ;  /* 0x0001500a07ff75b2 */ /* 0x0004620008000100 */
[----:B------:R2:W1:Y:S01]  /*09d0*/  SYNCS.EXCH.64 URZ, [UR7+0x170], UR4 ;  /* 0x0001700407ff75b2 */ /* 0x0004620008000100 */
[----:B------:R2:W1:Y:S01]  /*09e0*/  SYNCS.EXCH.64 URZ, [UR7+0x158], UR10 ;  /* 0x0001580a07ff75b2 */ /* 0x0004620008000100 */
[----:B------:R2:W1:Y:S01]  /*09f0*/  SYNCS.EXCH.64 URZ, [UR7+0x178], UR4 ;  /* 0x0001780407ff75b2 */ /* 0x0004620008000100 */
[----:B------:R-:W-:Y:S01]  /*0a00*/  NOP ;  /* 0x0000000000007918 */ /* 0x000fe20000000000 */
.L_x_11:
[----:B------:R-:W2:Y:S01]  /*0a10*/  SHFL.IDX PT, R2, R96, RZ, 0x1f ;  /* 0x00001fff60027589 */ /* 0x000ea200000e0000 */
[----:B------:R-:W-:Y:S01]  /*0a20*/  NOP ;  /* 0x0000000000007918 */ /* 0x000fe20000000000 */
[----:B--2---:R-:W-:-:S13]  /*0a30*/  ISETP.NE.AND P0, PT, R2, 0x3, PT ;  /* 0x000000030200780c */ /* 0x004fda0003f05270 */
[----:B------:R-:W-:Y:S05]  /*0a40*/  @P0 BRA `(.L_x_12) ;  /* 0x0000000000300947 */ /* 0x000fea0003800000 */
[----:B------:R-:W2:Y:S01]  /*0a50*/  S2UR UR5, SR_CgaCtaId ;  /* 0x00000000000579c3 */ /* 0x000ea20000008800 */
[----:B------:R-:W-:Y:S01]  /*0a60*/  UMOV UR7, 0x400 ;  /* 0x0000040000077882 */ /* 0x000fe20000000000 */
[----:B------:R-:W-:Y:S01]  /*0a70*/  UMOV UR4, 0x20 ;  /* 0x0000002000047882 */ /* 0x000fe20000000000 */
[----:B------:R-:W-:Y:S01]  /*0a80*/  ELECT P0, URZ, PT ;  /* 0x0000000000ff782f */ /* 0x000fe20003800000 */
[----:B------:R-:W-:-:S04]  /*0a90*/  UIADD3 UR10, UPT, UPT, -UR4, 0x100000, URZ ;  /* 0x00100000040a7890 */ /* 0x000fc8000fffe1ff */
[----:B------:R-:W-:Y:S02]  /*0aa0*/  USHF.L.U32 UR11, UR10, 0xb, URZ ;  /* 0x0000000b0a0b7899 */ /* 0x000fe400080006ff */
[----:B------:R-:W-:Y:S02]  /*0ab0*/  USHF.L.U32 UR10, UR10, 0x1, URZ ;  /* 0x000000010a0a7899 */ /* 0x000fe400080006ff */
[----:B--2---:R-:W-:Y:S01]  /*0ac0*/  ULEA UR5, UR5, UR7, 0x18 ;  /* 0x0000000705057291 */ /* 0x004fe2000f8ec0ff */
[----:B------:R-:W2:Y:S11]  /*0ad0*/  FENCE.VIEW.ASYNC.S ;  /* 0x00000000000073c6 */ /* 0x000eb60000000000 */
[----:B--2---:R2:W1:Y:S01]  /*0ae0*/  SYNCS.EXCH.64 URZ, [UR5+0x180], UR10 ;  /* 0x0001800a05ff75b2 */ /* 0x0044620008000100 */
[----:B------:R2:W1:Y:S01]  /*0af0*/  SYNCS.EXCH.64 URZ, [UR5+0x188], UR10 ;  /* 0x0001880a05ff75b2 */ /* 0x0004620008000100 */
[----:B------:R-:W-:Y:S01]  /*0b00*/  NOP ;  /* 0x0000000000007918 */ /* 0x000fe20000000000 */
.L_x_12:
[----:B------:R-:W3:Y:S01]  /*0b10*/  SHFL.IDX PT, R2, R96, RZ, 0x1f ;  /* 0x00001fff60027589 */ /* 0x000ee200000e0000 */
[----:B------:R-:W-:Y:S01]  /*0b20*/  NOP ;  /* 0x0000000000007918 */ /* 0x000fe20000000000 */
[----:B---3--:R-:W-:-:S13]  /*0b30*/  ISETP.NE.AND P0, PT, R2, 0x4, PT ;  /* 0x000000040200780c */ /* 0x008fda0003f05270 */
[----:B------:R-:W-:Y:S05]  /*0b40*/  @P0 BRA `(.L_x_13) ;  /* 0x00000000004c0947 */ /* 0x000fea0003800000 */
[----:B--2---:R-:W2:Y:S01]  /*0b50*/  S2UR UR5, SR_CgaCtaId ;  /* 0x00000000000579c3 */ /* 0x004ea20000008800 */
[----:B------:R-:W-:Y:S01]  /*0b60*/  UMOV UR9, 0x100 ;  /* 0x0000010000097882 */ /* 0x000fe20000000000 */
[----:B------:R-:W-:Y:S01]  /*0b70*/  UMOV UR7, 0x400 ;  /* 0x0000040000077882 */ /* 0x000fe20000000000 */
[----:B------:R-:W-:Y:S01]  /*0b80*/  USEL UR9, UR9, 0xe0, UP2 ;  /* 0x000000e009097887 */ /* 0x000fe20009000000 */
[----:B------:R-:W-:Y:S01]  /*0b90*/  UMOV UR4, 0x1 ;  /* 0x0000000100047882 */ /* 0x000fe20000000000 */
[----:B------:R-:W-:Y:S01]  /*0ba0*/  ELECT P0, URZ, PT ;  /* 0x0000000000ff782f */ /* 0x000fe20003800000 */
[----:B------:R-:W-:-:S04]  /*0bb0*/  UIADD3 UR10, UPT, UPT, -UR4, 0x100000, URZ ;  /* 0x00100000040a7890 */ /* 0x000fc8000fffe1ff */
[----:B------:R-:W-:Y:S02]  /*0bc0*/  USHF.L.U32 UR11, UR10, 0xb, URZ ;  /* 0x0000000b0a0b7899 */ /* 0x000fe400080006ff */
[----:B------:R-:W-:Y:S02]  /*0bd0*/  USHF.L.U32 UR10, UR10, 0x1, URZ ;  /* 0x000000010a0a7899 */ /* 0x000fe400080006ff */
[----:B------:R-:W-:-:S04]  /*0be0*/  UIADD3 UR12, UPT, UPT, -UR9, 0x100000, URZ ;  /* 0x00100000090c7890 */ /* 0x000fc8000fffe1ff */
[----:B------:R-:W-:Y:S02]  /*0bf0*/  USHF.L.U32 UR13, UR12, 0xb, URZ ;  /* 0x0000000b0c0d7899 */ /* 0x000fe400080006ff */
[----:B------:R-:W-:Y:S02]  /*0c00*/  USHF.L.U32 UR12, UR12, 0x1, URZ ;  /* 0x000000010c0c7899 */ /* 0x000fe400080006ff */
[----:B--2---:R-:W-:Y:S01]  /*0c10*/  ULEA UR5, UR5, UR7, 0x18 ;  /* 0x0000000705057291 */ /* 0x004fe2000f8ec0ff */
[----:B------:R-:W2:Y:S11]  /*0c20*/  FENCE.VIEW.ASYNC.S ;  /* 0x00000000000073c6 */ /* 0x000eb60000000000 */
[----:B--2---:R3:W2:Y:S01]  /*0c30*/  SYNCS.EXCH.64 URZ, [UR5+0x190], UR10 ;  /* 0x0001900a05ff75b2 */ /* 0x0046a20008000100 */
[----:B------:R3:W1:Y:S01]  /*0c40*/  SYNCS.EXCH.64 URZ, [UR5+0x1a0], UR12 ;  /* 0x0001a00c05ff75b2 */ /* 0x0006620008000100 */
[----:B------:R3:W1:Y:S01]  /*0c50*/  SYNCS.EXCH.64 URZ, [UR5+0x198], UR10 ;  /* 0x0001980a05ff75b2 */ /* 0x0006620008000100 */
[----:B------:R3:W1:Y:S02]  /*0c60*/  SYNCS.EXCH.64 URZ, [UR5+0x1a8], UR12 ;  /* 0x0001a80c05ff75b2 */ /* 0x0006640008000100 */
[----:B---3--:R-:W-:Y:S01]  /*0c70*/  NOP ;  /* 0x0000000000007918 */ /* 0x008fe20000000000 */
.L_x_13:
[----:B------:R-:W3:Y:S01]  /*0c80*/  SHFL.IDX PT, R2, R96, RZ, 0x1f ;  /* 0x00001fff60027589 */ /* 0x000ee200000e0000 */
[----:B------:R-:W-:Y:S01]  /*0c90*/  NOP ;  /* 0x0000000000007918 */ /* 0x000fe20000000000 */
[----:B---3--:R-:W-:-:S13]  /*0ca0*/  ISETP.NE.AND P0, PT, R2, 0x5, PT ;  /* 0x000000050200780c */ /* 0x008fda0003f05270 */
[----:B------:R-:W-:Y:S05]  /*0cb0*/  @P0 BRA `(.L_x_14) ;  /* 0x0000000000580947 */ /* 0x000fea0003800000 */
[----:B------:R-:W3:Y:S01]  /*0cc0*/  S2UR UR7, SR_CgaCtaId ;  /* 0x00000000000779c3 */ /* 0x000ee20000008800 */
[----:B------:R-:W-:Y:S01]  /*0cd0*/  UMOV UR9, 0x400 ;  /* 0x0000040000097882 */ /* 0x000fe20000000000 */
[----:B--2---:R-:W-:Y:S01]  /*0ce0*/  UMOV UR5, 0x1 ;  /* 0x0000000100057882 */ /* 0x004fe20000000000 */
        /* <DEDUP_REMOVED lines=8> */
[----:B---3--:R-:W-:Y:S01]  /*0d70*/  ULEA UR7, UR7, UR9, 0x18 ;  /* 0x0000000907077291 */ /* 0x008fe2000f8ec0ff */
[----:B------:R-:W2:Y:S11]  /*0d80*/  FENCE.VIEW.ASYNC.S ;  /* 0x00000000000073c6 */ /* 0x000eb60000000000 */
[----:B--2---:R3:W2:Y:S01]  /*0d90*/  SYNCS.EXCH.64 URZ, [UR7+0x1b0], UR10 ;  /* 0x0001b00a07ff75b2 */ /* 0x0046a20008000100 */
[----:B------:R3:W1:Y:S01]  /*0da0*/  SYNCS.EXCH.64 URZ, [UR7+0x1d0], UR4 ;  /* 0x0001d00407ff75b2 */ /* 0x0006620008000100 */
[----:B------:R3:W1:Y:S01]  /*0db0*/  SYNCS.EXCH.64 URZ, [UR7+0x1b8], UR10 ;  /* 0x0001b80a07ff75b2 */ /* 0x0006620008000100 */
[----:B------:R3:W1:Y:S01]  /*0dc0*/  SYNCS.EXCH.64 URZ, [UR7+0x1d8], UR4 ;  /* 0x0001d80407ff75b2 */ /* 0x0006620008000100 */
[----:B------:R3:W1:Y:S01]  /*0dd0*/  SYNCS.EXCH.64 URZ, [UR7+0x1c0], UR10 ;  /* 0x0001c00a07ff75b2 */ /* 0x0006620008000100 */
[----:B------:R3:W1:Y:S01]  /*0de0*/  SYNCS.EXCH.64 URZ, [UR7+0x1e0], UR4 ;  /* 0x0001e00407ff75b2 */ /* 0x0006620008000100 */
[----:B------:R3:W1:Y:S01]  /*0df0*/  SYNCS.EXCH.64 URZ, [UR7+0x1c8], UR10 ;  /* 0x0001c80a07ff75b2 */ /* 0x0006620008000100 */
[----:B------:R3:W1:Y:S02]  /*0e00*/  SYNCS.EXCH.64 URZ, [UR7+0x1e8], UR4 ;  /* 0x0001e80407ff75b2 */ /* 0x0006640008000100 */
[----:B---3--:R-:W-:Y:S01]  /*0e10*/  NOP ;  /* 0x0000000000007918 */ /* 0x008fe20000000000 */
.L_x_14:
[----:B------:R-:W3:Y:S01]  /*0e20*/  SHFL.IDX PT, R2, R96, RZ, 0x1f ;  /* 0x00001fff60027589 */ /* 0x000ee200000e0000 */
[----:B------:R-:W-:Y:S01]  /*0e30*/  NOP ;  /* 0x0000000000007918 */ /* 0x000fe20000000000 */
[----:B---3--:R-:W-:-:S13]  /*0e40*/  ISETP.NE.AND P0, PT, R2, 0x3, PT ;  /* 0x000000030200780c */ /* 0x008fda0003f05270 */
[----:B------:R-:W-:Y:S05]  /*0e50*/  @P0 BRA `(.L_x_15) ;  /* 0x0000000000380947 */ /* 0x000fea0003800000 */
[----:B--2---:R-:W2:Y:S01]  /*0e60*/  S2UR UR5, SR_CgaCtaId ;  /* 0x00000000000579c3 */ /* 0x004ea20000008800 */
        /* <DEDUP_REMOVED lines=13> */
.L_x_15:
[----:B--2---:R-:W2:Y:S01]  /*0f40*/  S2UR UR5, SR_CTAID.X ;  /* 0x00000000000579c3 */ /* 0x004ea20000002500 */
[----:B------:R-:W-:-:S05]  /*0f50*/  CS2R.32 R90, SR_CgaSize ;  /* 0x00000000005a7805 */ /* 0x000fca0000008a00 */
[----:B------:R-:W-:-:S05]  /*0f60*/  IMAD R90, R90, -0xa0, RZ ;  /* 0xffffff605a5a7824 */ /* 0x000fca00078e02ff */
[----:B------:R-:W-:-:S14]  /*0f70*/  R2UR UR9, R90 ;  /* 0x000000005a0972ca */ /* 0x000fdc00000e0000 */
[----:B------:R-:W3:Y:S01]  /*0f80*/  LDCU UR9, c[0x0][UR9+0x2b0] ;  /* 0x00005600090977ac */ /* 0x000ee20008000800 */
[----:B------:R-:W-:Y:S01]  /*0f90*/  NOP ;  /* 0x0000000000007918 */ /* 0x000fe20000000000 */
[----:B------:R-:W-:-:S05]  /*0fa0*/  CS2R.32 R90, SR_CgaSize ;  /* 0x00000000005a7805 */ /* 0x000fca0000008a00 */
[----:B------:R-:W-:-:S05]  /*0fb0*/  IMAD R90, R90, -0xa0, RZ ;  /* 0xffffff605a5a7824 */ /* 0x000fca00078e02ff */
[----:B------:R-:W-:-:S14]  /*0fc0*/  R2UR UR7, R90 ;  /* 0x000000005a0772ca */ /* 0x000fdc00000e0000 */
[----:B------:R-:W4:Y:S01]  /*0fd0*/  LDCU UR7, c[0x0][UR7+0x2b4] ;  /* 0x00005680070777ac */ /* 0x000f220008000800 */
[----:B------:R-:W1:Y:S08]  /*0fe0*/  S2UR UR4, SR_CTAID.Y ;  /* 0x00000000000479c3 */ /* 0x000e700000002600 */
[----:B------:R-:W4:Y:S01]  /*0ff0*/  LDC R9, c[0x0][0xb24] ;  /* 0x0002c900ff097b82 */ /* 0x000f220000000800 */
[----:B--2---:R-:W-:-:S02]  /*1000*/  I2FP.F32.U32 R5, UR5 ;  /* 0x0000000500057c45 */ /* 0x004fc40008201000 */
[----:B------:R-:W-:-:S05]  /*1010*/  CS2R.32 R3, SR_CgaSize ;  /* 0x0000000000037805 */ /* 0x000fca0000008a00 */
[----:B------:R-:W-:-:S06]  /*1020*/  IMAD R3, R3, -0xa0, RZ ;  /* 0xffffff6003037824 */ /* 0x000fcc00078e02ff */
[----:B------:R-:W2:Y:S01]  /*1030*/  LDC R3, c[0x0][R3+0x2a0] ;  /* 0x0000a80003037b82 */ /* 0x000ea20000000800 */
[----:B------:R-:W-:Y:S01]  /*1040*/  MOV R21, UR5 ;  /* 0x0000000500157c02 */ /* 0x000fe20008000f00 */
[----:B---3--:R-:W-:Y:S01]  /*1050*/  FMUL R5, R5, UR9 ;  /* 0x0000000905057c20 */ /* 0x008fe20008400000 */
[----:B-1----:R-:W-:Y:S02]  /*1060*/  I2FP.F32.U32 R4, UR4 ;  /* 0x0000000400047c45 */ /* 0x002fe40008201000 */
[----:B------:R-:W-:-:S05]  /*1070*/  CS2R.32 R2, SR_CgaSize ;  /* 0x0000000000027805 */ /* 0x000fca0000008a00 */
[----:B------:R-:W-:-:S06]  /*1080*/  IMAD R2, R2, -0xa0, RZ ;  /* 0xffffff6002027824 */ /* 0x000fcc00078e02ff */
[----:B------:R-:W1:Y:S01]  /*1090*/  LDC R2, c[0x0][R2+0x2a4] ;  /* 0x0000a90002027b82 */ /* 0x000e620000000800 */
[----:B------:R-:W3:Y:S01]  /*10a0*/  F2I.U32.TRUNC.NTZ R90, R5 ;  /* 0x00000005005a7305 */ /* 0x000ee2000020f000 */
[----:B------:R-:W-:Y:S01]  /*10b0*/  MOV R20, UR4 ;  /* 0x0000000400147c02 */ /* 0x000fe20008000f00 */
[----:B----4-:R-:W-:-:S05]  /*10c0*/  FMUL R4, R4, UR7 ;  /* 0x0000000704047c20 */ /* 0x010fca0008400000 */
[----:B------:R-:W-:Y:S01]  /*10d0*/  BAR.SYNC.DEFER_BLOCKING 0x0 ;  /* 0x0000000000007b1d */ /* 0x000fe20000010000 */
[----:B------:R-:W-:-:S05]  /*10e0*/  ISETP.GE.AND P0, PT, R9, 0x1, PT ;  /* 0x000000010900780c */ /* 0x000fca0003f06270 */
[----:B------:R-:W4:Y:S02]  /*10f0*/  F2I.U32.TRUNC.NTZ R83, R4 ;  /* 0x0000000400537305 */ /* 0x000f24000020f000 */
[----:B------:R-:W1:Y:S01]  /*1100*/  S2UR UR36, SR_CTAID.Z ;  /* 0x00000000002479c3 */ /* 0x000e620000002700 */
[----:B---3--:R-:W-:-:S05]  /*1110*/  IADD3 R90, PT, PT, -R90, RZ, RZ ;  /* 0x000000ff5a5a7210 */ /* 0x008fca0007ffe1ff */
[----:B--2---:R-:W-:Y:S01]  /*1120*/  IMAD R90, R3, R90, UR5 ;  /* 0x00000005035a7e24 */ /* 0x004fe2000f8e025a */
[----:B----4-:R-:W-:-:S05]  /*1130*/  IADD3 R83, PT, PT, -R83, RZ, RZ ;  /* 0x000000ff53537210 */ /* 0x010fca0007ffe1ff */
[----:B-1----:R-:W-:Y:S01]  /*1140*/  IMAD R83, R2, R83, UR4 ;  /* 0x0000000402537e24 */ /* 0x002fe2000f8e0253 */
[----:B------:R-:W-:Y:S06]  /*1150*/  @!P0 BRA `(.L_x_16) ;  /* 0x0000000000b88947 */ /* 0x000fec0003800000 */
[----:B------:R-:W1:Y:S01]  /*1160*/  LDC.64 R4, c[0x0][0xb18] ;  /* 0x0002c600ff047b82 */ /* 0x000e620000000a00 */
[----:B------:R-:W-:-:S07]  /*1170*/  ISETP.NE.AND P0, PT, R9, 0x1, PT ;  /* 0x000000010900780c */ /* 0x000fce0003f05270 */
[----:B------:R-:W2:Y:S08]  /*1180*/  LDC R10, c[0x0][0xb0c] ;  /* 0x0002c300ff0a7b82 */ /* 0x000eb00000000800 */
[----:B------:R-:W3:Y:S08]  /*1190*/  LDC R11, c[0x0][0x370] ;  /* 0x0000dc00ff0b7b82 */ /* 0x000ef00000000800 */
[----:B------:R-:W4:Y:S01]  /*11a0*/  LDC R12, c[0x0][0x374] ;  /* 0x0000dd00ff0c7b82 */ /* 0x000f220000000800 */
[----:B-1----:R-:W-:-:S07]  /*11b0*/  ISETP.NE.AND P1, PT, R4, 0x1, PT ;  /* 0x000000010400780c */ /* 0x002fce0003f25270 */
[----:B------:R-:W3:Y:S01]  /*11c0*/  LDC.64 R6, c[0x0][0xb10] ;  /* 0x0002c400ff067b82 */ /* 0x000ee20000000a00 */
[----:B--2---:R-:W-:-:S07]  /*11d0*/  ISETP.NE.AND P2, PT, R10, 0x1, PT ;  /* 0x000000010a00780c */ /* 0x004fce0003f45270 */
[----:B------:R-:W1:Y:S08]  /*11e0*/  LDC R8, c[0x0][0xb20] ;  /* 0x0002c800ff087b82 */ /* 0x000e700000000800 */
[----:B------:R-:W2:Y:S01]  /*11f0*/  LDC.64 R2, c[0x0][0xb28] ;  /* 0x0002ca00ff027b82 */ /* 0x000ea20000000a00 */
[----:B----4-:R-:W-:-:S04]  /*1200*/  IMAD.HI.U32 R13, R12, R5, RZ ;  /* 0x000000050c0d7227 */ /* 0x010fc800078e00ff */
[----:B------:R-:W-:-:S04]  /*1210*/  IMAD.HI.U32 R5, R20, R5, RZ ;  /* 0x0000000514057227 */ /* 0x000fc800078e00ff */
[----:B---3--:R-:W-:-:S04]  /*1220*/  IMAD.HI.U32 R14, R11, R6, RZ ;  /* 0x000000060b0e7227 */ /* 0x008fc800078e00ff */
[C---:B------:R-:W-:Y:S01]  /*1230*/  IMAD.HI.U32 R16, R21.reuse, R6, RZ ;  /* 0x0000000615107227 */ /* 0x040fe200078e00ff */
[-C--:B------:R-:W-:Y:S02]  /*1240*/  @P2 SHF.R.U32.HI R11, RZ, R7.reuse, R14 ;  /* 0x00000007ff0b2219 */ /* 0x080fe4000001160e */
[-C--:B-1----:R-:W-:Y:S02]  /*1250*/  @P1 SHF.R.U32.HI R12, RZ, R8.reuse, R13 ;  /* 0x00000008ff0c1219 */ /* 0x082fe4000001160d */
[----:B------:R-:W-:Y:S02]  /*1260*/  SHF.R.U32.HI R5, RZ, R8, R5 ;  /* 0x00000008ff057219 */ /* 0x000fe40000011605 */
[----:B------:R-:W-:Y:S02]  /*1270*/  SHF.R.U32.HI R16, RZ, R7, R16 ;  /* 0x00000007ff107219 */ /* 0x000fe40000011610 */
[----:B------:R-:W-:Y:S01]  /*1280*/  SEL R5, R20, R5, !P1 ;  /* 0x0000000514057207 */ /* 0x000fe20004800000 */
[----:B--2---:R-:W-:Y:S01]  /*1290*/  IMAD.HI.U32 R14, R12, R2, RZ ;  /* 0x000000020c0e7227 */ /* 0x004fe200078e00ff */
[----:B------:R-:W-:-:S02]  /*12a0*/  SEL R7, R21, R16, !P2 ;  /* 0x0000001015077207 */ /* 0x000fc40005000000 */
[----:B------:R-:W-:Y:S01]  /*12b0*/  IADD3 R13, PT, PT, -R5, RZ, RZ ;  /* 0x000000ff050d7210 */ /* 0x000fe20007ffe1ff */
[----:B------:R-:W-:Y:S01]  /*12c0*/  IMAD.HI.U32 R6, R11, R2, RZ ;  /* 0x000000020b067227 */ /* 0x000fe200078e00ff */
[----:B------:R-:W-:-:S03]  /*12d0*/  @P0 SHF.R.U32.HI R12, RZ, R3, R14 ;  /* 0x00000003ff0c0219 */ /* 0x000fc6000001160e */
[----:B------:R-:W-:Y:S01]  /*12e0*/  IMAD R13, R4, R13, R20 ;  /* 0x0000000d040d7224 */ /* 0x000fe200078e0214 */
[----:B------:R-:W-:Y:S01]  /*12f0*/  @P0 SHF.R.U32.HI R11, RZ, R3, R6 ;  /* 0x00000003ff0b0219 */ /* 0x000fe20000011606 */
[----:B------:R-:W-:-:S04]  /*1300*/  IMAD R12, R12, R9, RZ ;  /* 0x000000090c0c7224 */ /* 0x000fc800078e02ff */
[----:B------:R-:W-:Y:S01]  /*1310*/  IMAD R6, R11, R9, RZ ;  /* 0x000000090b067224 */ /* 0x000fe200078e02ff */
[----:B------:R-:W-:-:S04]  /*1320*/  ISETP.GE.AND P1, PT, R5, R12, PT ;  /* 0x0000000c0500720c */ /* 0x000fc80003f26270 */
[----:B------:R-:W-:Y:S01]  /*1330*/  ISETP.GE.OR P1, PT, R7, R6, P1 ;  /* 0x000000060700720c */ /* 0x000fe20000f26670 */
[----:B------:R-:W-:-:S05]  /*1340*/  IMAD.HI.U32 R6, R5, R2, RZ ;  /* 0x0000000205067227 */ /* 0x000fca00078e00ff */
[----:B------:R-:W-:-:S04]  /*1350*/  SHF.R.U32.HI R6, RZ, R3, R6 ;  /* 0x00000003ff067219 */ /* 0x000fc80000011606 */
[----:B------:R-:W-:-:S03]  /*1360*/  SEL R6, R5, R6, !P0 ;  /* 0x0000000605067207 */ /* 0x000fc60004000000 */
[----:B------:R-:W-:Y:S01]  /*1370*/  @!P1 IMAD.HI.U32 R8, R7, R2, RZ ;  /* 0x0000000207089227 */ /* 0x000fe200078e00ff */
[----:B------:R-:W-:-:S04]  /*1380*/  IADD3 R2, PT, PT, -R6, RZ, RZ ;  /* 0x000000ff06027210 */ /* 0x000fc80007ffe1ff */
[----:B------:R-:W-:Y:S01]  /*1390*/  @!P1 SHF.R.U32.HI R8, RZ, R3, R8 ;  /* 0x00000003ff089219 */ /* 0x000fe20000011608 */
[----:B------:R-:W-:-:S03]  /*13a0*/  IMAD R2, R9, R2, R5 ;  /* 0x0000000209027224 */ /* 0x000fc600078e0205 */
[----:B------:R-:W-:-:S05]  /*13b0*/  @!P1 SEL R3, R7, R8, !P0 ;  /* 0x0000000807039207 */ /* 0x000fca0004000000 */
[--C-:B------:R-:W-:Y:S02]  /*13c0*/  @!P1 IMAD.IADD R6, R6, 0x1, -R3.reuse ;  /* 0x0000000106069824 */ /* 0x100fe400078e0a03 */
[----:B------:R-:W-:Y:S01]  /*13d0*/  @!P1 IMAD R3, R2, R11, R3 ;  /* 0x0000000b02039224 */ /* 0x000fe200078e0203 */
[----:B------:R-:W-:Y:S01]  /*13e0*/  IADD3 R2, PT, PT, -R7, RZ, RZ ;  /* 0x000000ff07027210 */ /* 0x000fe20007ffe1ff */
[----:B------:R-:W-:Y:S02]  /*13f0*/  @!P1 IMAD R5, R6, R9, R7 ;  /* 0x0000000906059224 */ /* 0x000fe400078e0207 */
[----:B------:R-:W-:Y:S02]  /*1400*/  @!P1 IMAD.MOV.U32 R7, RZ, RZ, R3 ;  /* 0x000000ffff079224 */ /* 0x000fe400078e0003 */
[----:B------:R-:W-:Y:S02]  /*1410*/  IMAD R2, R10, R2, R21 ;  /* 0x000000020a027224 */ /* 0x000fe400078e0215 */
[----:B------:R-:W-:-:S02]  /*1420*/  IMAD R20, R5, R4, R13 ;  /* 0x0000000405147224 */ /* 0x000fc400078e020d */
[----:B------:R-:W-:Y:S02]  /*1430*/  IMAD R21, R7, R10, R2 ;  /* 0x0000000a07157224 */ /* 0x000fe400078e0202 */
.L_x_16:
[----:B------:R-:W1:Y:S01]  /*1440*/  LDCU UR4, c[0x0][0xb30] ;  /* 0x00016600ff0477ac */ /* 0x000e620008000800 */
[----:B------:R-:W2:Y:S08]  /*1450*/  S2UR UR37, SR_CgaCtaId ;  /* 0x00000000002579c3 */ /* 0x000eb00000008800 */
[----:B------:R-:W3:Y:S01]  /*1460*/  LDC R40, c[0x0][0xb24] ;  /* 0x0002c900ff287b82 */ /* 0x000ee20000000800 */
[----:B-1----:R-:W-:-:S09]  /*1470*/  UISETP.NE.AND UP1, UPT, UR4, 0x1, UPT ;  /* 0x000000010400788c */ /* 0x002fd2000bf25270 */
[----:B--2---:R-:W-:Y:S05]  /*1480*/  BRA.U UP1, `(.L_x_17) ;  /* 0x0000000101407547 */ /* 0x004fea000b800000 */
[----:B------:R-:W1:Y:S08]  /*1490*/  LDC.64 R4, c[0x0][0xb10] ;  /* 0x0002c400ff047b82 */ /* 0x000e700000000a00 */
[----:B------:R-:W2:Y:S08]  /*14a0*/  LDC.64 R2, c[0x0][0xb18] ;  /* 0x0002c600ff027b82 */ /* 0x000eb00000000a00 */
[----:B------:R-:W4:Y:S08]  /*14b0*/  LDC R6, c[0x0][0xb20] ;  /* 0x0002c800ff067b82 */ /* 0x000f300000000800 */
[----:B------:R-:W3:Y:S01]  /*14c0*/  LDC R8, c[0x0][0xb0c] ;  /* 0x0002c300ff087b82 */ /* 0x000ee20000000800 */
[----:B-1----:R-:W-:-:S05]  /*14d0*/  IMAD.HI.U32 R4, R21, R4, RZ ;  /* 0x0000000415047227 */ /* 0x002fca00078e00ff */
[----:B------:R-:W-:Y:S01]  /*14e0*/  SHF.R.U32.HI R4, RZ, R5, R4 ;  /* 0x00000005ff047219 */ /* 0x000fe20000011604 */
[----:B--2---:R-:W-:Y:S01]  /*14f0*/  IMAD.HI.U32 R3, R20, R3, RZ ;  /* 0x0000000314037227 */ /* 0x004fe200078e00ff */
[----:B------:R-:W-:-:S04]  /*1500*/  ISETP.NE.AND P0, PT, R2, 0x1, PT ;  /* 0x000000010200780c */ /* 0x000fc80003f05270 */
[----:B----4-:R-:W-:-:S04]  /*1510*/  SHF.R.U32.HI R3, RZ, R6, R3 ;  /* 0x00000006ff037219 */ /* 0x010fc80000011603 */
[----:B------:R-:W-:Y:S02]  /*1520*/  SEL R3, R20, R3, !P0 ;  /* 0x0000000314037207 */ /* 0x000fe40004000000 */
[----:B---3--:R-:W-:-:S04]  /*1530*/  ISETP.NE.AND P1, PT, R8, 0x1, PT ;  /* 0x000000010800780c */ /* 0x008fc80003f25270 */
[----:B------:R-:W-:-:S05]  /*1540*/  SEL R4, R21, R4, !P1 ;  /* 0x0000000415047207 */ /* 0x000fca0004800000 */
[----:B------:R-:W-:Y:S02]  /*1550*/  IMAD.IADD R5, R3, 0x1, -R4 ;  /* 0x0000000103057824 */ /* 0x000fe400078e0a04 */
[----:B------:R-:W-:Y:S02]  /*1560*/  IMAD.IADD R3, R4, 0x1, -R3 ;  /* 0x0000000104037824 */ /* 0x000fe400078e0a03 */
[----:B------:R-:W-:Y:S02]  /*1570*/  IMAD R21, R5, R8, R21 ;  /* 0x0000000805157224 */ /* 0x000fe400078e0215 */
[----:B------:R-:W-:-:S07]  /*1580*/  IMAD R20, R3, R2, R20 ;  /* 0x0000000203147224 */ /* 0x000fce00078e0214 */
.L_x_17:
[----:B------:R-:W-:Y:S01]  /*1590*/  BAR.SYNC.DEFER_BLOCKING 0x0 ;  /* 0x0000000000007b1d */ /* 0x000fe20000010000 */
[----:B------:R-:W-:Y:S01]  /*15a0*/  UISETP.NE.AND UP1, UPT, UR8, 0x2, UPT ;  /* 0x000000020800788c */ /* 0x000fe2000bf25270 */
[----:B------:R-:W-:Y:S02]  /*15b0*/  ISETP.NE.OR P5, PT, R0, 0x2, !P5 ;  /* 0x000000020000780c */ /* 0x000fe40006fa5670 */
[----:B------:R-:W-:-:S06]  /*15c0*/  LOP3.LUT R2, R103, 0x1f, RZ, 0xc0, !PT ;  /* 0x0000001f67027812 */ /* 0x000fcc00078ec0ff */
[----:B------:R-:W-:Y:S05]  /*15d0*/  BRA.U UP1, `(.L_x_18) ;  /* 0x00000019019c7547 */ /* 0x000fea000b800000 */
[----:B------:R-:W1:Y:S01]  /*15e0*/  LDCU UR13, c[0x0][0x38c] ;  /* 0x00007180ff0d77ac */ /* 0x000e620008000800 */
[----:B------:R-:W2:Y:S01]  /*15f0*/  LDC R9, c[0x0][0x370] ;  /* 0x0000dc00ff097b82 */ /* 0x000ea20000000800 */
[----:B------:R-:W-:Y:S01]  /*1600*/  PLOP3.LUT P1, PT, PT, PT, UP2, 0x80, 0x8 ;  /* 0x000000000008781c */ /* 0x000fe20003f2f028 */
[----:B------:R-:W-:Y:S01]  /*1610*/  IMAD.MOV.U32 R15, RZ, RZ, 0x1 ;  /* 0x00000001ff0f7424 */ /* 0x000fe200078e00ff */
[----:B------:R-:W-:Y:S01]  /*1620*/  ISETP.EQ.OR P4, PT, R2, RZ, P5 ;  /* 0x000000ff0200720c */ /* 0x000fe20002f82670 */
[----:B------:R-:W-:Y:S01]  /*1630*/  IMAD.MOV.U32 R14, RZ, RZ, RZ ;  /* 0x000000ffff0e7224 */ /* 0x000fe200078e00ff */
[----:B------:R-:W-:Y:S02]  /*1640*/  PLOP3.LUT P1, PT, P1, PT, PT, 0x8, 0x80 ;  /* 0x000000000080781c */ /* 0x000fe40000f2e170 */
[----:B------:R-:W-:Y:S01]  /*1650*/  CS2R R12, SRZ ;  /* 0x00000000000c7805 */ /* 0x000fe2000001ff00 */
[----:B------:R-:W-:Y:S01]  /*1660*/  IMAD.MOV.U32 R10, RZ, RZ, 0x1 ;  /* 0x00000001ff0a7424 */ /* 0x000fe200078e00ff */
[----:B------:R-:W4:Y:S01]  /*1670*/  LDC R0, c[0x0][0x374] ;  /* 0x0000dd00ff007b82 */ /* 0x000f220000000800 */
[----:B------:R-:W2:Y:S01]  /*1680*/  LDCU.64 UR22, c[0x0][0x348] ;  /* 0x00006900ff1677ac */ /* 0x000ea20008000a00 */
[----:B------:R-:W-:Y:S01]  /*1690*/  UMOV UR6, URZ ;  /* 0x000000ff00067c82 */ /* 0x000fe20008000000 */
[----:B-1----:R-:W-:-:S04]  /*16a0*/  UIADD3 UR5, UPT, UPT, UR13, 0x1f, URZ ;  /* 0x0000001f0d057890 */ /* 0x002fc8000fffe0ff */
[----:B------:R-:W-:-:S04]  /*16b0*/  USHF.R.S32.HI UR4, URZ, 0x1f, UR5 ;  /* 0x0000001fff047899 */ /* 0x000fc80008011405 */
[----:B------:R-:W-:-:S04]  /*16c0*/  ULEA.HI UR4, UR4, UR5, URZ, 0x5 ;  /* 0x0000000504047291 */ /* 0x000fc8000f8f28ff */
[----:B------:R-:W-:Y:S02]  /*16d0*/  USHF.R.S32.HI UR15, URZ, 0x5, UR4 ;  /* 0x00000005ff0f7899 */ /* 0x000fe40008011404 */
[----:B------:R-:W-:Y:S02]  /*16e0*/  UIADD3 UR4, UPT, UPT, UR13, -0x1, URZ ;  /* 0xffffffff0d047890 */ /* 0x000fe4000fffe0ff */
[----:B------:R-:W-:Y:S02]  /*16f0*/  UISETP.LT.U32.AND UP0, UPT, UR15, 0x14, UPT ;  /* 0x000000140f00788c */ /* 0x000fe4000bf01070 */
[----:B------:R-:W-:Y:S02]  /*1700*/  UISETP.GE.U32.AND UP1, UPT, UR4, -0x3f, UPT ;  /* 0xffffffc10400788c */ /* 0x000fe4000bf26070 */
[----:B------:R-:W-:Y:S02]  /*1710*/  USEL UR14, UR15, 0x14, UP0 ;  /* 0x000000140f0e7887 */ /* 0x000fe40008000000 */
[----:B------:R-:W-:-:S02]  /*1720*/  UIADD3 UR13, UPT, UPT, UR13, 0x3e, URZ ;  /* 0x0000003e0d0d7890 */ /* 0x000fc4000fffe0ff */
[----:B------:R-:W-:Y:S02]  /*1730*/  UIADD3 UR5, UPT, UPT, UR14, -0x1, URZ ;  /* 0xffffffff0e057890 */ /* 0x000fe4000fffe0ff */
[----:B------:R-:W-:-:S03]  /*1740*/  UIADD3 UR7, UPT, UPT, UR15, -UR14, URZ ;  /* 0x8000000e0f077290 */ /* 0x000fc6000fffe0ff */
[----:B------:R-:W-:-:S04]  /*1750*/  @UP1 UIADD3 UR5, UPT, UPT, UR14, URZ, URZ ;  /* 0x000000ff0e051290 */ /* 0x000fc8000fffe0ff */
[----:B--2---:R-:W-:-:S12]  /*1760*/  UIADD3 UR5, UPT, UPT, UR5, 0x1, URZ ;  /* 0x0000000105057890 */ /* 0x004fd8000fffe0ff */
.L_x_36:
[----:B------:R-:W-:Y:S01]  /*1770*/  UISETP.NE.AND UP0, UPT, UR37, URZ, UPT ;  /* 0x000000ff2500728c */ /* 0x000fe2000bf05270 */
[----:B------:R-:W1:Y:S08]  /*1780*/  S2UR UR37, SR_CgaCtaId ;  /* 0x00000000002579c3 */ /* 0x000e700000008800 */
[----:B------:R-:W-:Y:S05]  /*1790*/  BRA.U UP0, `(.L_x_19) ;  /* 0x0000000100347547 */ /* 0x000fea000b800000 */
[----:B------:R-:W2:Y:S01]  /*17a0*/  S2R R2, SR_CgaCtaId ;  /* 0x0000000000027919 */ /* 0x000ea20000008800 */
[----:B------:R-:W-:-:S04]  /*17b0*/  MOV R3, 0x400 ;  /* 0x0000040000037802 */ /* 0x000fc80000000f00 */
[----:B--2---:R-:W-:Y:S02]  /*17c0*/  LEA R3, R2, R3, 0x18 ;  /* 0x0000000302037211 */ /* 0x004fe400078ec0ff */
[----:B------:R-:W-:-:S03]  /*17d0*/  SHF.L.U32 R2, R10, 0x1f, RZ ;  /* 0x0000001f0a027819 */ /* 0x000fc600000006ff */
[----:B------:R-:W-:-:S04]  /*17e0*/  IMAD R3, R12, 0x8, R3 ;  /* 0x000000080c037824 */ /* 0x000fc800078e0203 */
[----:B------:R-:W2:Y:S02]  /*17f0*/  SYNCS.PHASECHK.TRANS64.TRYWAIT P0, [R3+URZ+0x200], R2 ;  /* 0x00020002030075a7 */ /* 0x000ea400080011ff */
[----:B--2---:R-:W-:Y:S05]  /*1800*/  @!P0 BRA `(.L_x_20) ;  /* 0x0000008000908947 */ /* 0x004fea0003800000 */
.L_x_142:
[----:B------:R-:W-:Y:S01]  /*1810*/  VIADD R12, R12, 0x1 ;  /* 0x000000010c0c7836 */ /* 0x000fe20000000000 */
[----:B------:R2:W-:Y:S04]  /*1820*/  SYNCS.ARRIVE.TRANS64.A1T0 RZ, [R3+URZ+0x1f0], RZ ;  /* 0x0001f0ff03ff79a7 */ /* 0x0005e800081000ff */
[----:B------:R-:W-:-:S04]  /*1830*/  ISETP.NE.AND P0, PT, R12, 0x2, PT ;  /* 0x000000020c00780c */ /* 0x000fc80003f05270 */
[----:B------:R-:W-:Y:S02]  /*1840*/  SEL R12, R12, RZ, P0 ;  /* 0x000000ff0c0c7207 */ /* 0x000fe40000000000 */
[----:B--2---:R-:W-:-:S04]  /*1850*/  SEL R3, RZ, 0x1, P0 ;  /* 0x00000001ff037807 */ /* 0x004fc80000000000 */
[----:B------:R-:W-:-:S07]  /*1860*/  LOP3.LUT R10, R10, R3, RZ, 0x3c, !PT ;  /* 0x000000030a0a7212 */ /* 0x000fce00078e3cff */
.L_x_19:
[----:B------:R-:W-:Y:S01]  /*1870*/  UMOV UR4, 0x400 ;  /* 0x0000040000047882 */ /* 0x000fe20000000000 */
[----:B------:R-:W-:Y:S01]  /*1880*/  SHF.L.U32 R2, R15, 0x1f, RZ ;  /* 0x0000001f0f027819 */ /* 0x000fe200000006ff */
[----:B-1----:R-:W-:Y:S01]  /*1890*/  ULEA UR4, UR37, UR4, 0x18 ;  /* 0x0000000425047291 */ /* 0x002fe2000f8ec0ff */
[----:B------:R-:W-:Y:S01]  /*18a0*/  R2UR UR35, R21 ;  /* 0x00000000152372ca */ /* 0x000fe200000e0000 */
[----:B------:R-:W-:Y:S01]  /*18b0*/  UISETP.GE.U32.AND UP0, UPT, UR13, 0x3f, UPT ;  /* 0x0000003f0d00788c */ /* 0x000fe2000bf06070 */
[----:B------:R-:W-:Y:S01]  /*18c0*/  R2UR UR11, R20 ;  /* 0x00000000140b72ca */ /* 0x000fe200000e0000 */
[----:B------:R-:W-:Y:S01]  /*18d0*/  ULEA UR8, UR6, UR4, 0x3 ;  /* 0x0000000406087291 */ /* 0x000fe2000f8e18ff */
[----:B------:R-:W-:-:S08]  /*18e0*/  UMOV UR24, URZ ;  /* 0x000000ff00187c82 */ /* 0x000fd00008000000 */
[----:B------:R1:W2:Y:S01]  /*18f0*/  SYNCS.PHASECHK.TRANS64.TRYWAIT P0, [UR8+0xa0], R2 ;  /* 0x0000a002ff0075a7 */ /* 0x0002a20008001108 */
[----:B------:R-:W-:Y:S02]  /*1900*/  USHF.L.U32 UR35, UR35, 0x6, URZ ;  /* 0x0000000623237899 */ /* 0x000fe400080006ff */
[----:B------:R-:W-:Y:S01]  /*1910*/  USHF.L.U32 UR11, UR11, 0x8, URZ ;  /* 0x000000080b0b7899 */ /* 0x000fe200080006ff */
[----:B------:R-:W-:Y:S11]  /*1920*/  BRA.U !UP0, `(.L_x_21) ;  /* 0x0000000108a87547 */ /* 0x000ff6000b800000 */
[----:B------:R-:W-:Y:S01]  /*1930*/  UMOV UR16, URZ ;  /* 0x000000ff00107c82 */ /* 0x000fe20008000000 */
[----:B------:R-:W-:-:S05]  /*1940*/  UMOV UR17, UR6 ;  /* 0x0000000600117c82 */ /* 0x000fca0008000000 */
.L_x_26:
[----:B-1----:R-:W-:Y:S01]  /*1950*/  ULEA UR33, UR17, UR4, 0x3 ;  /* 0x0000000411217291 */ /* 0x002fe2000f8e18ff */
[----:B--2---:R-:W-:Y:S01]  /*1960*/  @!P5 MOV R3, 0x2800 ;  /* 0x000028000003d802 */ /* 0x004fe20000000f00 */
[----:B--2---:R-:W-:Y:S10]  /*1970*/  @P0 BRA `(.L_x_22) ;  /* 0x00000000000c0947 */ /* 0x004ff40003800000 */
[----:B------:R-:W-:-:S04]  /*1980*/  SHF.L.U32 R5, R15, 0x1f, RZ ;  /* 0x0000001f0f057819 */ /* 0x000fc800000006ff */
[----:B------:R-:W2:Y:S02]  /*1990*/  SYNCS.PHASECHK.TRANS64.TRYWAIT P0, [UR33+0xa0], R5 ;  /* 0x0000a005ff0075a7 */ /* 0x000ea40008001121 */
[----:B--2---:R-:W-:Y:S05]  /*19a0*/  @!P0 BRA `(.L_x_23) ;  /* 0x00000080003c8947 */ /* 0x004fea0003800000 */
.L_x_22:
[----:B------:R2:W-:Y:S01]  /*19b0*/  @!P5 SYNCS.ARRIVE.TRANS64 RZ, [UR33], R3 ;  /* 0x00000003ffffd9a7 */ /* 0x0005e20008000021 */
[----:B------:R-:W-:Y:S04]  /*19c0*/  BSSY.RECONVERGENT B0, `(.L_x_24) ;  /* 0x0000003000007945 */ /* 0x000fe80003800200 */
[----:B------:R-:W-:Y:S05]  /*19d0*/  @P4 BRA `(.L_x_25) ;  /* 0x0000000000044947 */ /* 0x000fea0003800000 */
[----:B------:R-:W-:Y:S05]  /*19e0*/  BPT.TRAP 0x1 ;  /* 0x000000040000795c */ /* 0x000fea0000300000 */
.L_x_25:
[----:B------:R-:W-:Y:S05]  /*19f0*/  BSYNC.RECONVERGENT B0 ;  /* 0x0000000000007941 */ /* 0x000fea0003800200 */
.L_x_24:
[----:B------:R-:W-:Y:S02]  /*1a00*/  UIADD3 UR6, UPT, UPT, UR17, 0x1, URZ ;  /* 0x0000000111067890 */ /* 0x000fe4000fffe0ff */
[----:B------:R-:W-:Y:S02]  /*1a10*/  ULEA UR32, UR17, UR4, 0xb ;  /* 0x0000000411207291 */ /* 0x000fe4000f8e58ff */
[----:B------:R-:W-:Y:S02]  /*1a20*/  UISETP.NE.AND UP0, UPT, UR6, 0x14, UPT ;  /* 0x000000140600788c */ /* 0x000fe4000bf05270 */
[----:B------:R-:W-:Y:S02]  /*1a30*/  UIADD3 UR26, UP1, UPT, UR22, 0x80, URZ ;  /* 0x00000080161a7890 */ /* 0x000fe4000ff3e0ff */
[----:B------:R-:W-:Y:S02]  /*1a40*/  USEL UR9, URZ, 0x1, UP0 ;  /* 0x00000001ff097887 */ /* 0x000fe40008000000 */
[----:B------:R-:W-:-:S02]  /*1a50*/  USEL UR6, UR6, URZ, UP0 ;  /* 0x000000ff06067287 */ /* 0x000fc40008000000 */
[----:B------:R-:W-:Y:S02]  /*1a60*/  UIADD3 UR20, UP0, UPT, UR22, 0x180, URZ ;  /* 0x0000018016147890 */ /* 0x000fe4000ff1e0ff */
[----:B------:R-:W-:Y:S01]  /*1a70*/  ULEA UR8, UR6, UR4, 0x3 ;  /* 0x0000000406087291 */ /* 0x000fe2000f8e18ff */
[----:B------:R-:W-:Y:S01]  /*1a80*/  LOP3.LUT R15, R15, UR9, RZ, 0x3c, !PT ;  /* 0x000000090f0f7c12 */ /* 0x000fe2000f8e3cff */
[----:B------:R-:W-:Y:S02]  /*1a90*/  USHF.L.U32 UR34, UR16, 0x5, URZ ;  /* 0x0000000510227899 */ /* 0x000fe400080006ff */
[----:B------:R-:W-:Y:S01]  /*1aa0*/  UIADD3.X UR27, UPT, UPT, URZ, UR23, URZ, UP1, !UPT ;  /* 0x00000017ff1b7290 */ /* 0x000fe20008ffe4ff */
[----:B-1----:R-:W-:Y:S01]  /*1ab0*/  SHF.L.U32 R2, R15, 0x1f, RZ ;  /* 0x0000001f0f027819 */ /* 0x002fe200000006ff */
[----:B------:R-:W-:Y:S02]  /*1ac0*/  UIADD3 UR32, UPT, UPT, UR32, 0x6600, URZ ;  /* 0x0000660020207890 */ /* 0x000fe4000fffe0ff */
[----:B------:R-:W-:Y:S01]  /*1ad0*/  UIADD3.X UR21, UPT, UPT, URZ, UR23, URZ, UP0, !UPT ;  /* 0x00000017ff157290 */ /* 0x000fe200087fe4ff */
[----:B------:R1:W1:Y:S01]  /*1ae0*/  SYNCS.PHASECHK.TRANS64.TRYWAIT P0, [UR8+0xa0], R2 ;  /* 0x0000a002ff0075a7 */ /* 0x0002620008001108 */
[----:B------:R-:W-:Y:S01]  /*1af0*/  ULEA UR8, UR17, UR4, 0xd ;  /* 0x0000000411087291 */ /* 0x000fe2000f8e68ff */
[----:B------:R-:W-:Y:S01]  /*1b00*/  UMOV UR18, 0x0 ;  /* 0x0000000000127882 */ /* 0x000fe20000000000 */
[----:B------:R-:W-:-:S02]  /*1b10*/  UMOV UR19, 0x10000000 ;  /* 0x1000000000137882 */ /* 0x000fc40000000000 */
[----:B------:R-:W-:Y:S01]  /*1b20*/  UIADD3 UR8, UPT, UPT, UR8, 0x10600, URZ ;  /* 0x0001060008087890 */ /* 0x000fe2000fffe0ff */
[----:B------:R1:W-:Y:S01]  /*1b30*/  UTMALDG.3D [UR32], [UR26], desc[UR18] ;  /* 0x000012201a0075b4 */ /* 0x0003e20008011000 */
[----:B------:R-:W-:Y:S01]  /*1b40*/  UMOV UR12, UR36 ;  /* 0x00000024000c7c82 */ /* 0x000fe20008000000 */
[----:B------:R-:W-:Y:S01]  /*1b50*/  UMOV UR9, UR33 ;  /* 0x0000002100097c82 */ /* 0x000fe20008000000 */
[----:B------:R-:W-:Y:S01]  /*1b60*/  UMOV UR10, UR34 ;  /* 0x00000022000a7c82 */ /* 0x000fe20008000000 */
[----:B------:R-:W-:Y:S01]  /*1b70*/  UIADD3 UR16, UPT, UPT, UR16, 0x1, URZ ;  /* 0x0000000110107890 */ /* 0x000fe2000fffe0ff */
[----:B------:R-:W-:Y:S01]  /*1b80*/  UMOV UR24, UR5 ;  /* 0x0000000500187c82 */ /* 0x000fe20008000000 */
[----:B------:R-:W-:Y:S02]  /*1b90*/  UMOV UR17, UR6 ;  /* 0x0000000600117c82 */ /* 0x000fe40008000000 */
[----:B------:R1:W-:Y:S01]  /*1ba0*/  UTMALDG.3D [UR8], [UR20], desc[UR18] ;  /* 0x00001208140075b4 */ /* 0x0003e20008011000 */
[----:B------:R-:W-:-:S09]  /*1bb0*/  UISETP.NE.AND UP0, UPT, UR16, UR5, UPT ;  /* 0x000000051000728c */ /* 0x000fd2000bf05270 */
[----:B------:R-:W-:Y:S05]  /*1bc0*/  BRA.U UP0, `(.L_x_26) ;  /* 0xfffffffd00607547 */ /* 0x000fea000b83ffff */
.L_x_21:
[----:B-1----:R-:W-:Y:S01]  /*1bd0*/  ULEA UR8, UR6, UR4, 0x3 ;  /* 0x0000000406087291 */ /* 0x002fe2000f8e18ff */
[----:B------:R-:W-:Y:S01]  /*1be0*/  SHF.L.U32 R2, R15, 0x1f, RZ ;  /* 0x0000001f0f027819 */ /* 0x000fe200000006ff */
[----:B------:R-:W-:Y:S01]  /*1bf0*/  @!P1 SYNCS.ARRIVE.TRANS64.A1T0 RZ, [UR4+0x188], RZ ;  /* 0x000188ffffff99a7 */ /* 0x000fe20008100004 */
[----:B------:R-:W-:-:S06]  /*1c00*/  UISETP.GT.AND UP0, UPT, UR15, UR14, UPT ;  /* 0x0000000e0f00728c */ /* 0x000fcc000bf04270 */
[----:B--2---:R1:W2:Y:S03]  /*1c10*/  SYNCS.PHASECHK.TRANS64.TRYWAIT P0, [UR8+0xa0], R2 ;  /* 0x0000a002ff0075a7 */ /* 0x0042a60008001108 */
[----:B------:R-:W-:Y:S05]  /*1c20*/  BRA.U !UP0, `(.L_x_27) ;  /* 0x0000000108ac7547 */ /* 0x000fea000b800000 */
[----:B------:R-:W-:Y:S01]  /*1c30*/  UIADD3 UR21, UPT, UPT, UR7, UR24, URZ ;  /* 0x0000001807157290 */ /* 0x000fe2000fffe0ff */
[----:B------:R-:W-:-:S11]  /*1c40*/  UMOV UR25, UR6 ;  /* 0x0000000600197c82 */ /* 0x000fd60008000000 */
.L_x_32:
[----:B-1----:R-:W-:Y:S01]  /*1c50*/  ULEA UR17, UR25, UR4, 0x3 ;  /* 0x0000000419117291 */ /* 0x002fe2000f8e18ff */
[----:B--2---:R-:W-:Y:S01]  /*1c60*/  @!P5 MOV R3, 0x2800 ;  /* 0x000028000003d802 */ /* 0x004fe20000000f00 */
[----:B--2---:R-:W-:Y:S10]  /*1c70*/  @P0 BRA `(.L_x_28) ;  /* 0x00000000000c0947 */ /* 0x004ff40003800000 */
[----:B------:R-:W-:-:S04]  /*1c80*/  SHF.L.U32 R5, R15, 0x1f, RZ ;  /* 0x0000001f0f057819 */ /* 0x000fc800000006ff */
[----:B------:R-:W2:Y:S02]  /*1c90*/  SYNCS.PHASECHK.TRANS64.TRYWAIT P0, [UR17+0xa0], R5 ;  /* 0x0000a005ff0075a7 */ /* 0x000ea40008001111 */
[----:B--2---:R-:W-:Y:S05]  /*1ca0*/  @!P0 BRA `(.L_x_29) ;  /* 0x0000007c00948947 */ /* 0x004fea0003800000 */
.L_x_28:
[----:B------:R2:W-:Y:S01]  /*1cb0*/  @!P5 SYNCS.ARRIVE.TRANS64 RZ, [UR17], R3 ;  /* 0x00000003ffffd9a7 */ /* 0x0005e20008000011 */
[----:B------:R-:W-:Y:S04]  /*1cc0*/  BSSY.RECONVERGENT B0, `(.L_x_30) ;  /* 0x0000003000007945 */ /* 0x000fe80003800200 */
[----:B------:R-:W-:Y:S05]  /*1cd0*/  @P4 BRA `(.L_x_31) ;  /* 0x0000000000044947 */ /* 0x000fea0003800000 */
[----:B------:R-:W-:Y:S05]  /*1ce0*/  BPT.TRAP 0x1 ;  /* 0x000000040000795c */ /* 0x000fea0000300000 */
.L_x_31:
[----:B------:R-:W-:Y:S05]  /*1cf0*/  BSYNC.RECONVERGENT B0 ;  /* 0x0000000000007941 */ /* 0x000fea0003800200 */
.L_x_30:
        /* <DEDUP_REMOVED lines=10> */
[----:B------:R-:W-:Y:S01]  /*1da0*/  UIADD3 UR16, UPT, UPT, UR16, 0x6600, URZ ;  /* 0x0000660010107890 */ /* 0x000fe2000fffe0ff */
[----:B-1----:R-:W-:Y:S01]  /*1db0*/  SHF.L.U32 R2, R15, 0x1f, RZ ;  /* 0x0000001f0f027819 */ /* 0x002fe200000006ff */
[----:B------:R-:W-:Y:S02]  /*1dc0*/  UIADD3.X UR31, UPT, UPT, URZ, UR23, URZ, UP1, !UPT ;  /* 0x00000017ff1f7290 */ /* 0x000fe40008ffe4ff */
[----:B------:R-:W-:Y:S01]  /*1dd0*/  UIADD3.X UR29, UPT, UPT, URZ, UR23, URZ, UP0, !UPT ;  /* 0x00000017ff1d7290 */ /* 0x000fe200087fe4ff */
[----:B------:R1:W1:Y:S01]  /*1de0*/  SYNCS.PHASECHK.TRANS64.TRYWAIT P0, [UR8+0xa0], R2 ;  /* 0x0000a002ff0075a7 */ /* 0x0002620008001108 */
[----:B------:R-:W-:Y:S01]  /*1df0*/  ULEA UR8, UR25, UR4, 0xd ;  /* 0x0000000419087291 */ /* 0x000fe2000f8e68ff */
[----:B------:R-:W-:Y:S01]  /*1e00*/  UMOV UR26, 0x0 ;  /* 0x00000000001a7882 */ /* 0x000fe20000000000 */
[----:B------:R-:W-:-:S02]  /*1e10*/  UMOV UR27, 0x10000000 ;  /* 0x10000000001b7882 */ /* 0x000fc40000000000 */
[----:B------:R-:W-:Y:S01]  /*1e20*/  UIADD3 UR8, UPT, UPT, UR8, 0x10600, URZ ;  /* 0x0001060008087890 */ /* 0x000fe2000fffe0ff */
[----:B------:R-:W-:Y:S01]  /*1e30*/  UMOV UR19, UR35 ;  /* 0x0000002300137c82 */ /* 0x000fe20008000000 */
[----:B------:R-:W-:Y:S01]  /*1e40*/  UMOV UR20, UR36 ;  /* 0x0000002400147c82 */ /* 0x000fe20008000000 */
[----:B------:R-:W-:Y:S01]  /*1e50*/  UMOV UR12, UR36 ;  /* 0x00000024000c7c82 */ /* 0x000fe20008000000 */
[----:B------:R-:W-:Y:S01]  /*1e60*/  UMOV UR9, UR17 ;  /* 0x0000001100097c82 */ /* 0x000fe20008000000 */
[----:B------:R-:W-:Y:S01]  /*1e70*/  UMOV UR10, UR18 ;  /* 0x00000012000a7c82 */ /* 0x000fe20008000000 */
[----:B------:R1:W-:Y:S01]  /*1e80*/  UTMALDG.3D [UR16], [UR30], desc[UR26] ;  /* 0x00001a101e0075b4 */ /* 0x0003e20008011000 */
[----:B------:R-:W-:Y:S01]  /*1e90*/  UIADD3 UR24, UPT, UPT, UR24, 0x1, URZ ;  /* 0x0000000118187890 */ /* 0x000fe2000fffe0ff */
[----:B------:R-:W-:-:S03]  /*1ea0*/  UMOV UR25, UR6 ;  /* 0x0000000600197c82 */ /* 0x000fc60008000000 */
[----:B------:R-:W-:Y:S01]  /*1eb0*/  UISETP.NE.AND UP0, UPT, UR24, UR21, UPT ;  /* 0x000000151800728c */ /* 0x000fe2000bf05270 */
[----:B------:R1:W-:Y:S08]  /*1ec0*/  UTMALDG.3D [UR8], [UR28], desc[UR26] ;  /* 0x00001a081c0075b4 */ /* 0x0003f00008011000 */
[----:B------:R-:W-:Y:S05]  /*1ed0*/  BRA.U UP0, `(.L_x_32) ;  /* 0xfffffffd005c7547 */ /* 0x000fea000b83ffff */
.L_x_27:
[C---:B-1----:R-:W-:Y:S01]  /*1ee0*/  LEA R2, R14.reuse, UR4, 0x3 ;  /* 0x000000040e027c11 */ /* 0x042fe2000f8e18ff */
[----:B------:R-:W-:Y:S01]  /*1ef0*/  NOP ;  /* 0x0000000000007918 */ /* 0x000fe20000000000 */
[----:B--2---:R-:W-:Y:S02]  /*1f00*/  SHF.L.U32 R3, R13, 0x1f, RZ ;  /* 0x0000001f0d037819 */ /* 0x004fe400000006ff */
[----:B------:R-:W-:Y:S02]  /*1f10*/  LEA R4, R14, UR4, 0x4 ;  /* 0x000000040e047c11 */ /* 0x000fe4000f8e20ff */
[----:B------:R-:W1:Y:S02]  /*1f20*/  SYNCS.PHASECHK.TRANS64.TRYWAIT P0, [R2+URZ+0x190], R3 ;  /* 0x00019003020075a7 */ /* 0x000e6400080011ff */
[----:B-1----:R-:W-:Y:S05]  /*1f30*/  @!P0 BRA `(.L_x_33) ;  /* 0x0000007c00088947 */ /* 0x002fea0003800000 */
.L_x_145:
[----:B------:R-:W2:Y:S01]  /*1f40*/  LDS.128 R4, [R4+0x220] ;  /* 0x0002200004047984 */ /* 0x000ea20000000c00 */
[----:B---3--:R-:W-:Y:S01]  /*1f50*/  ISETP.GE.AND P0, PT, R40, 0x1, PT ;  /* 0x000000012800780c */ /* 0x008fe20003f06270 */
[----:B-1----:R-:W-:Y:S01]  /*1f60*/  VIADD R2, R2, 0x1a0 ;  /* 0x000001a002027836 */ /* 0x002fe20000000000 */
[----:B------:R-:W-:Y:S01]  /*1f70*/  @!PT LDS RZ, [RZ] ;  /* 0x00000000fffff984 */ /* 0x000fe20000000800 */
[----:B------:R-:W-:Y:S01]  /*1f80*/  @!PT LDS RZ, [RZ] ;  /* 0x00000000fffff984 */ /* 0x000fe20000000800 */
[----:B------:R-:W-:Y:S01]  /*1f90*/  @!PT LDS RZ, [RZ] ;  /* 0x00000000fffff984 */ /* 0x000fe20000000800 */
[----:B------:R-:W-:Y:S01]  /*1fa0*/  @!PT LDS RZ, [RZ] ;  /* 0x00000000fffff984 */ /* 0x000fe20000000800 */
[----:B------:R1:W-:Y:S06]  /*1fb0*/  MEMBAR.ALL.CTA ;  /* 0x0000000000007992 */ /* 0x0003ec0000008000 */
[----:B-1----:R-:W1:Y:S01]  /*1fc0*/  FENCE.VIEW.ASYNC.S ;  /* 0x00000000000073c6 */ /* 0x002e620000000000 */
[----:B------:R-:W-:-:S04]  /*1fd0*/  PRMT R2, RZ, 0x654, R2 ;  /* 0x00000654ff027816 */ /* 0x000fc80000000002 */
[----:B-1----:R1:W-:Y:S01]  /*1fe0*/  SYNCS.ARRIVE.TRANS64.RED.A1T0 RZ, [R2+URZ], RZ ;  /* 0x000000ff02ff79a7 */ /* 0x0023e200081004ff */
[----:B--2---:R-:W-:-:S13]  /*1ff0*/  LOP3.LUT P2, RZ, R6, 0x1, RZ, 0xc0, !PT ;  /* 0x0000000106ff7812 */ /* 0x004fda000784c0ff */
[----:B------:R-:W-:Y:S01]  /*2000*/  @P2 SHF.R.U32.HI R3, RZ, 0x10, R5 ;  /* 0x00000010ff032819 */ /* 0x000fe20000011605 */
[----:B------:R-:W-:Y:S01]  /*2010*/  VOTEU.ANY UP0, P2 ;  /* 0x0000000000ff7886 */ /* 0x000fe20001000100 */
[----:B------:R-:W-:Y:S02]  /*2020*/  @P2 MOV R11, R4 ;  /* 0x00000004000b2202 */ /* 0x000fe40000000f00 */
[----:B------:R-:W-:Y:S02]  /*2030*/  @P2 R2UR.BROADCAST UR8, R3 ;  /* 0x00000000030822ca */ /* 0x000fe400008e0000 */
[----:B------:R-:W-:-:S11]  /*2040*/  @P2 LOP3.LUT R8, R5, 0xffff, RZ, 0xc0, !PT ;  /* 0x0000ffff05082812 */ /* 0x000fd600078ec0ff */
[----:B------:R-:W-:Y:S01]  /*2050*/  @UP0 UMOV UR36, UR8 ;  /* 0x0000000800240c82 */ /* 0x000fe20008000000 */
[----:B-1----:R-:W-:Y:S05]  /*2060*/  @!P0 BRA `(.L_x_34) ;  /* 0x0000000000b88947 */ /* 0x002fea0003800000 */
[----:B------:R-:W4:Y:S01]  /*2070*/  LDC.64 R4, c[0x0][0xb18] ;  /* 0x0002c600ff047b82 */ /* 0x000f220000000a00 */
[----:B------:R-:W-:-:S07]  /*2080*/  ISETP.NE.AND P3, PT, R40, 0x1, PT ;  /* 0x000000012800780c */ /* 0x000fce0003f65270 */
[----:B------:R-:W1:Y:S08]  /*2090*/  LDC.64 R6, c[0x0][0xb10] ;  /* 0x0002c400ff067b82 */ /* 0x000e700000000a00 */
[----:B------:R-:W2:Y:S08]  /*20a0*/  LDC R16, c[0x0][0xb20] ;  /* 0x0002c800ff107b82 */ /* 0x000eb00000000800 */
[----:B------:R-:W3:Y:S01]  /*20b0*/  LDC R18, c[0x0][0xb0c] ;  /* 0x0002c300ff127b82 */ /* 0x000ee20000000800 */
[----:B----4-:R-:W-:Y:S01]  /*20c0*/  IMAD.HI.U32 R17, R0, R5, RZ ;  /* 0x0000000500117227 */ /* 0x010fe200078e00ff */
[----:B------:R-:W-:-:S03]  /*20d0*/  ISETP.NE.AND P0, PT, R4, 0x1, PT ;  /* 0x000000010400780c */ /* 0x000fc60003f05270 */
[----:B------:R-:W-:-:S03]  /*20e0*/  IMAD.HI.U32 R5, R8, R5, RZ ;  /* 0x0000000508057227 */ /* 0x000fc600078e00ff */
[----:B------:R-:W4:Y:S01]  /*20f0*/  LDC.64 R2, c[0x0][0xb28] ;  /* 0x0002ca00ff027b82 */ /* 0x000f220000000a00 */
[----:B-1----:R-:W-:-:S04]  /*2100*/  IMAD.HI.U32 R20, R9, R6, RZ ;  /* 0x0000000609147227 */ /* 0x002fc800078e00ff */
[----:B------:R-:W-:Y:S01]  /*2110*/  IMAD.HI.U32 R22, R11, R6, RZ ;  /* 0x000000060b167227 */ /* 0x000fe200078e00ff */
[----:B------:R-:W-:Y:S02]  /*2120*/  SHF.R.U32.HI R20, RZ, R7, R20 ;  /* 0x00000007ff147219 */ /* 0x000fe40000011614 */
[-C--:B--2---:R-:W-:Y:S02]  /*2130*/  SHF.R.U32.HI R17, RZ, R16.reuse, R17 ;  /* 0x00000010ff117219 */ /* 0x084fe40000011611 */
[----:B------:R-:W-:Y:S02]  /*2140*/  SHF.R.U32.HI R5, RZ, R16, R5 ;  /* 0x00000010ff057219 */ /* 0x000fe40000011605 */
[----:B------:R-:W-:Y:S02]  /*2150*/  SEL R17, R0, R17, !P0 ;  /* 0x0000001100117207 */ /* 0x000fe40004000000 */
[----:B------:R-:W-:Y:S02]  /*2160*/  SHF.R.U32.HI R22, RZ, R7, R22 ;  /* 0x00000007ff167219 */ /* 0x000fe40000011616 */
[----:B---3--:R-:W-:-:S02]  /*2170*/  ISETP.NE.AND P1, PT, R18, 0x1, PT ;  /* 0x000000011200780c */ /* 0x008fc40003f25270 */
[----:B------:R-:W-:Y:S02]  /*2180*/  SEL R5, R8, R5, !P0 ;  /* 0x0000000508057207 */ /* 0x000fe40004000000 */
[----:B------:R-:W-:Y:S02]  /*2190*/  SEL R19, R9, R20, !P1 ;  /* 0x0000001409137207 */ /* 0x000fe40004800000 */
[----:B------:R-:W-:Y:S01]  /*21a0*/  SEL R7, R11, R22, !P1 ;  /* 0x000000160b077207 */ /* 0x000fe20004800000 */
[----:B----4-:R-:W-:-:S04]  /*21b0*/  IMAD.HI.U32 R20, R17, R2, RZ ;  /* 0x0000000211147227 */ /* 0x010fc800078e00ff */
[----:B------:R-:W-:Y:S01]  /*21c0*/  IMAD.HI.U32 R6, R19, R2, RZ ;  /* 0x0000000213067227 */ /* 0x000fe200078e00ff */
[----:B------:R-:W-:-:S04]  /*21d0*/  @P3 SHF.R.U32.HI R17, RZ, R3, R20 ;  /* 0x00000003ff113219 */ /* 0x000fc80000011614 */
[----:B------:R-:W-:Y:S01]  /*21e0*/  @P3 SHF.R.U32.HI R19, RZ, R3, R6 ;  /* 0x00000003ff133219 */ /* 0x000fe20000011606 */
[----:B------:R-:W-:-:S04]  /*21f0*/  IMAD R17, R40, R17, RZ ;  /* 0x0000001128117224 */ /* 0x000fc800078e02ff */
[----:B------:R-:W-:Y:S01]  /*2200*/  IMAD R6, R40, R19, RZ ;  /* 0x0000001328067224 */ /* 0x000fe200078e02ff */
[C---:B------:R-:W-:Y:S02]  /*2210*/  ISETP.GE.AND P0, PT, R5.reuse, R17, PT ;  /* 0x000000110500720c */ /* 0x040fe40003f06270 */
[----:B------:R-:W-:Y:S02]  /*2220*/  IADD3 R17, PT, PT, -R5, RZ, RZ ;  /* 0x000000ff05117210 */ /* 0x000fe40007ffe1ff */
[----:B------:R-:W-:Y:S01]  /*2230*/  ISETP.GE.OR P0, PT, R7, R6, P0 ;  /* 0x000000060700720c */ /* 0x000fe20000706670 */
[----:B------:R-:W-:-:S04]  /*2240*/  IMAD.HI.U32 R6, R5, R2, RZ ;  /* 0x0000000205067227 */ /* 0x000fc800078e00ff */
[----:B------:R-:W-:Y:S01]  /*2250*/  IMAD R8, R4, R17, R8 ;  /* 0x0000001104087224 */ /* 0x000fe200078e0208 */
[----:B------:R-:W-:-:S04]  /*2260*/  SHF.R.U32.HI R6, RZ, R3, R6 ;  /* 0x00000003ff067219 */ /* 0x000fc80000011606 */
[----:B------:R-:W-:-:S03]  /*2270*/  SEL R6, R5, R6, !P3 ;  /* 0x0000000605067207 */ /* 0x000fc60005800000 */
[----:B------:R-:W-:-:S04]  /*2280*/  @!P0 IMAD.HI.U32 R16, R7, R2, RZ ;  /* 0x0000000207108227 */ /* 0x000fc800078e00ff */
[----:B------:R-:W-:Y:S01]  /*2290*/  IMAD.MOV R2, RZ, RZ, -R6 ;  /* 0x000000ffff027224 */ /* 0x000fe200078e0a06 */
[----:B------:R-:W-:-:S03]  /*22a0*/  @!P0 SHF.R.U32.HI R16, RZ, R3, R16 ;  /* 0x00000003ff108219 */ /* 0x000fc60000011610 */
[----:B------:R-:W-:Y:S01]  /*22b0*/  IMAD R2, R40, R2, R5 ;  /* 0x0000000228027224 */ /* 0x000fe200078e0205 */
        /* <DEDUP_REMOVED lines=9> */
.L_x_34:
[----:B------:R-:W1:Y:S02]  /*2350*/  LDCU UR8, c[0x0][0xb30] ;  /* 0x00016600ff0877ac */ /* 0x000e640008000800 */
[----:B-1----:R-:W-:-:S09]  /*2360*/  UISETP.NE.AND UP0, UPT, UR8, 0x1, UPT ;  /* 0x000000010800788c */ /* 0x002fd2000bf05270 */
[----:B------:R-:W-:Y:S05]  /*2370*/  BRA.U UP0, `(.L_x_35) ;  /* 0x0000000100407547 */ /* 0x000fea000b800000 */
[----:B------:R-:W1:Y:S08]  /*2380*/  LDC.64 R4, c[0x0][0xb10] ;  /* 0x0002c400ff047b82 */ /* 0x000e700000000a00 */
[----:B------:R-:W2:Y:S08]  /*2390*/  LDC.64 R2, c[0x0][0xb18] ;  /* 0x0002c600ff027b82 */ /* 0x000eb00000000a00 */
[----:B------:R-:W3:Y:S08]  /*23a0*/  LDC R6, c[0x0][0xb20] ;  /* 0x0002c800ff067b82 */ /* 0x000ef00000000800 */
[----:B------:R-:W4:Y:S01]  /*23b0*/  LDC R16, c[0x0][0xb0c] ;  /* 0x0002c300ff107b82 */ /* 0x000f220000000800 */
[----:B-1----:R-:W-:-:S05]  /*23c0*/  IMAD.HI.U32 R4, R11, R4, RZ ;  /* 0x000000040b047227 */ /* 0x002fca00078e00ff */
[----:B------:R-:W-:Y:S01]  /*23d0*/  SHF.R.U32.HI R4, RZ, R5, R4 ;  /* 0x00000005ff047219 */ /* 0x000fe20000011604 */
[----:B--2---:R-:W-:Y:S01]  /*23e0*/  IMAD.HI.U32 R3, R8, R3, RZ ;  /* 0x0000000308037227 */ /* 0x004fe200078e00ff */
[----:B------:R-:W-:-:S04]  /*23f0*/  ISETP.NE.AND P0, PT, R2, 0x1, PT ;  /* 0x000000010200780c */ /* 0x000fc80003f05270 */
[----:B---3--:R-:W-:-:S04]  /*2400*/  SHF.R.U32.HI R3, RZ, R6, R3 ;  /* 0x00000006ff037219 */ /* 0x008fc80000011603 */
[----:B------:R-:W-:Y:S02]  /*2410*/  SEL R3, R8, R3, !P0 ;  /* 0x0000000308037207 */ /* 0x000fe40004000000 */
[----:B----4-:R-:W-:-:S04]  /*2420*/  ISETP.NE.AND P1, PT, R16, 0x1, PT ;  /* 0x000000011000780c */ /* 0x010fc80003f25270 */
[----:B------:R-:W-:-:S05]  /*2430*/  SEL R4, R11, R4, !P1 ;  /* 0x000000040b047207 */ /* 0x000fca0004800000 */
[----:B------:R-:W-:Y:S02]  /*2440*/  IMAD.IADD R5, R3, 0x1, -R4 ;  /* 0x0000000103057824 */ /* 0x000fe400078e0a04 */
[----:B------:R-:W-:Y:S02]  /*2450*/  IMAD.IADD R3, R4, 0x1, -R3 ;  /* 0x0000000104037824 */ /* 0x000fe400078e0a03 */
[----:B------:R-:W-:Y:S02]  /*2460*/  IMAD R11, R5, R16, R11 ;  /* 0x00000010050b7224 */ /* 0x000fe400078e020b */
[----:B------:R-:W-:-:S07]  /*2470*/  IMAD R8, R3, R2, R8 ;  /* 0x0000000203087224 */ /* 0x000fce00078e0208 */
.L_x_35:
[----:B------:R-:W-:Y:S01]  /*2480*/  VIADD R14, R14, 0x1 ;  /* 0x000000010e0e7836 */ /* 0x000fe20000000000 */
[----:B------:R-:W-:Y:S01]  /*2490*/  PLOP3.LUT P1, PT, PT, PT, PT, 0x80, 0x8 ;  /* 0x000000000008781c */ /* 0x000fe20003f2f070 */
[----:B------:R-:W-:Y:S02]  /*24a0*/  IMAD.IADD R21, R11, 0x1, R90 ;  /* 0x000000010b157824 */ /* 0x000fe400078e025a */
[----:B------:R-:W-:Y:S01]  /*24b0*/  IMAD.IADD R20, R8, 0x1, R83 ;  /* 0x0000000108147824 */ /* 0x000fe200078e0253 */
[----:B------:R-:W-:-:S04]  /*24c0*/  ISETP.NE.AND P0, PT, R14, 0x2, PT ;  /* 0x000000020e00780c */ /* 0x000fc80003f05270 */
[----:B------:R-:W-:Y:S02]  /*24d0*/  SEL R2, RZ, 0x1, P0 ;  /* 0x00000001ff027807 */ /* 0x000fe40000000000 */
[----:B------:R-:W-:Y:S02]  /*24e0*/  SEL R14, R14, RZ, P0 ;  /* 0x000000ff0e0e7207 */ /* 0x000fe40000000000 */
[----:B------:R-:W-:Y:S01]  /*24f0*/  LOP3.LUT R13, R13, R2, RZ, 0x3c, !PT ;  /* 0x000000020d0d7212 */ /* 0x000fe200078e3cff */
[----:B------:R-:W-:Y:S06]  /*2500*/  @P2 BRA `(.L_x_36) ;  /* 0xfffffff000982947 */ /* 0x000fec000383ffff */
[----:B------:R-:W-:Y:S01]  /*2510*/  UIADD3 UR4, UPT, UPT, UR4, 0xa0, URZ ;  /* 0x000000a004047890 */ /* 0x000fe2000fffe0ff */
[----:B------:R-:W-:-:S03]  /*2520*/  SHF.L.U32 R3, R15, 0x1f, RZ ;  /* 0x0000001f0f037819 */ /* 0x000fc600000006ff */
[----:B------:R-:W-:-:S09]  /*2530*/  ULEA UR5, UR6, UR4, 0x3 ;  /* 0x0000000406057291 */ /* 0x000fd2000f8e18ff */
[----:B------:R-:W1:Y:S02]  /*2540*/  SYNCS.PHASECHK.TRANS64.TRYWAIT P0, [UR5], R3 ;  /* 0x00000003ff0075a7 */ /* 0x000e640008001105 */
[----:B-1----:R-:W-:Y:S05]  /*2550*/  @!P0 BRA `(.L_x_37) ;  /* 0x0000007400948947 */ /* 0x002fea0003800000 */
.L_x_147:
[----:B------:R-:W-:-:S04]  /*2560*/  UIADD3 UR6, UPT, UPT, UR6, 0x1, URZ ;  /* 0x0000000106067890 */ /* 0x000fc8000fffe0ff */
[----:B------:R-:W-:-:S04]  /*2570*/  UISETP.NE.AND UP0, UPT, UR6, 0x14, UPT ;  /* 0x000000140600788c */ /* 0x000fc8000bf05270 */
[----:B------:R-:W-:Y:S02]  /*2580*/  USEL UR7, URZ, 0x1, UP0 ;  /* 0x00000001ff077887 */ /* 0x000fe40008000000 */
[----:B------:R-:W-:-:S04]  /*2590*/  USEL UR6, UR6, URZ, UP0 ;  /* 0x000000ff06067287 */ /* 0x000fc80008000000 */
[----:B------:R-:W-:Y:S01]  /*25a0*/  ULEA UR5, UR6, UR4, 0x3 ;  /* 0x0000000406057291 */ /* 0x000fe2000f8e18ff */
[----:B------:R-:W-:-:S04]  /*25b0*/  LOP3.LUT R2, R15, UR7, RZ, 0x3c, !PT ;  /* 0x000000070f027c12 */ /* 0x000fc8000f8e3cff */
[----:B-1----:R-:W-:-:S04]  /*25c0*/  SHF.L.U32 R3, R2, 0x1f, RZ ;  /* 0x0000001f02037819 */ /* 0x002fc800000006ff */
[----:B------:R-:W1:Y:S02]  /*25d0*/  SYNCS.PHASECHK.TRANS64.TRYWAIT P0, [UR5], R3 ;  /* 0x00000003ff0075a7 */ /* 0x000e640008001105 */
[----:B-1----:R-:W-:Y:S05]  /*25e0*/  @!P0 BRA `(.L_x_38) ;  /* 0x0000007400888947 */ /* 0x002fea0003800000 */
.L_x_149:
        /* <DEDUP_REMOVED lines=9> */
.L_x_151:
        /* <DEDUP_REMOVED lines=9> */
.L_x_153:
        /* <DEDUP_REMOVED lines=9> */
.L_x_155:
        /* <DEDUP_REMOVED lines=9> */
.L_x_157:
        /* <DEDUP_REMOVED lines=9> */
.L_x_159:
        /* <DEDUP_REMOVED lines=9> */
.L_x_161:
        /* <DEDUP_REMOVED lines=9> */
.L_x_163:
        /* <DEDUP_REMOVED lines=9> */
.L_x_165:
        /* <DEDUP_REMOVED lines=9> */
.L_x_167:
        /* <DEDUP_REMOVED lines=9> */
.L_x_169:
        /* <DEDUP_REMOVED lines=9> */
.L_x_171:
        /* <DEDUP_REMOVED lines=9> */
.L_x_173:
        /* <DEDUP_REMOVED lines=9> */
.L_x_175:
        /* <DEDUP_REMOVED lines=9> */
.L_x_177:
        /* <DEDUP_REMOVED lines=9> */
.L_x_179:
        /* <DEDUP_REMOVED lines=9> */
.L_x_181:
        /* <DEDUP_REMOVED lines=9> */
.L_x_183:
[----:B------:R-:W-:-:S04]  /*2f80*/  UIADD3 UR6, UPT, UPT, UR6, 0x1, URZ ;  /* 0x0000000106067890 */ /* 0x000fc8000fffe0ff */
[----:B------:R-:W-:-:S04]  /*2f90*/  UISETP.NE.AND UP0, UPT, UR6, 0x14, UPT ;  /* 0x000000140600788c */ /* 0x000fc8000bf05270 */
[----:B------:R-:W-:Y:S02]  /*2fa0*/  USEL UR5, URZ, 0x1, UP0 ;  /* 0x00000001ff057887 */ /* 0x000fe40008000000 */
[----:B------:R-:W-:-:S04]  /*2fb0*/  USEL UR6, UR6, URZ, UP0 ;  /* 0x000000ff06067287 */ /* 0x000fc80008000000 */
[----:B------:R-:W-:Y:S01]  /*2fc0*/  ULEA UR6, UR6, UR4, 0x3 ;  /* 0x0000000406067291 */ /* 0x000fe2000f8e18ff */
[----:B-1----:R-:W-:-:S04]  /*2fd0*/  LOP3.LUT R3, R2, UR5, RZ, 0x3c, !PT ;  /* 0x0000000502037c12 */ /* 0x002fc8000f8e3cff */
[----:B------:R-:W-:Y:S01]  /*2fe0*/  SHF.L.U32 R3, R3, 0x1f, RZ ;  /* 0x0000001f03037819 */ /* 0x000fe200000006ff */
[----:B----4-:R-:W-:-:S07]  /*2ff0*/  IMAD.U32 R0, RZ, RZ, UR6 ;  /* 0x00000006ff007e24 */ /* 0x010fce000f8e00ff */
.L_x_56:
[----:B-1----:R1:W2:Y:S02]  /*3000*/  SYNCS.PHASECHK.TRANS64.TRYWAIT P0, [R0+URZ], R3 ;  /* 0x00000003000075a7 */ /* 0x0022a400080011ff */
[----:B--2---:R-:W-:Y:S05]  /*3010*/  @!P0 NANOSLEEP.SYNCS 0x989680 ;  /* 0x009896800000895d */ /* 0x004fea0003900000 */
[----:B------:R-:W2:Y:S02]  /*3020*/  @!P0 SYNCS.PHASECHK.TRANS64 P0, [R0+URZ], R3 ;  /* 0x00000003000085a7 */ /* 0x000ea400080010ff */
[----:B--2---:R-:W-:Y:S05]  /*3030*/  @P0 EXIT ;  /* 0x000000000000094d */ /* 0x004fea0003800000 */
[----:B------:R-:W-:Y:S05]  /*3040*/  BRA `(.L_x_56) ;  /* 0xfffffffc00ec7947 */ /* 0x000fea000383ffff */
.L_x_18:
[----:B------:R-:W-:-:S04]  /*3050*/  UISETP.NE.AND UP1, UPT, UR37, URZ, UPT ;  /* 0x000000ff2500728c */ /* 0x000fc8000bf25270 */
[----:B------:R-:W-:-:S09]  /*3060*/  UISETP.NE.OR UP1, UPT, UR8, 0x1, UP1 ;  /* 0x000000010800788c */ /* 0x000fd20008f25670 */
[----:B------:R-:W-:Y:S05]  /*3070*/  BRA.U UP1, `(.L_x_57) ;  /* 0x0000000501487547 */ /* 0x000fea000b800000 */
[----:B------:R-:W-:Y:S01]  /*3080*/  ISETP.NE.AND P2, PT, R2, RZ, PT ;  /* 0x000000ff0200720c */ /* 0x000fe20003f45270 */
[----:B------:R-:W-:Y:S01]  /*3090*/  IMAD.MOV.U32 R12, RZ, RZ, 0x1 ;  /* 0x00000001ff0c7424 */ /* 0x000fe200078e00ff */
[----:B------:R-:W-:Y:S02]  /*30a0*/  CS2R R10, SRZ ;  /* 0x00000000000a7805 */ /* 0x000fe4000001ff00 */
[----:B------:R-:W-:Y:S01]  /*30b0*/  CS2R R8, SRZ ;  /* 0x0000000000087805 */ /* 0x000fe2000001ff00 */
[----:B------:R-:W-:Y:S01]  /*30c0*/  UMOV UR4, 0x400 ;  /* 0x0000040000047882 */ /* 0x000fe20000000000 */
[----:B------:R-:W-:Y:S01]  /*30d0*/  UMOV UR6, URZ ;  /* 0x000000ff00067c82 */ /* 0x000fe20008000000 */
[----:B------:R-:W-:-:S12]  /*30e0*/  ULEA UR37, UR37, UR4, 0x18 ;  /* 0x0000000425257291 */ /* 0x000fd8000f8ec0ff */
.L_x_61:
[----:B------:R-:W-:Y:S02]  /*30f0*/  LEA R0, R8, UR37, 0x3 ;  /* 0x0000002508007c11 */ /* 0x000fe4000f8e18ff */
[----:B------:R-:W-:-:S03]  /*3100*/  SHF.L.U32 R5, R9, 0x1f, RZ ;  /* 0x0000001f09057819 */ /* 0x000fc600000006ff */
[----:B------:R-:W-:Y:S01]  /*3110*/  VIADD R4, R0, 0x200 ;  /* 0x0000020000047836 */ /* 0x000fe20000000000 */
[----:B------:R-:W1:Y:S02]  /*3120*/  SYNCS.PHASECHK.TRANS64.TRYWAIT P0, [R0+URZ+0x1f0], R5 ;  /* 0x0001f005000075a7 */ /* 0x000e6400080011ff */
[----:B-1----:R-:W-:Y:S05]  /*3130*/  @!P0 BRA `(.L_x_58) ;  /* 0x0000007000648947 */ /* 0x002fea0003800000 */
.L_x_184:
[----:B------:R-:W-:Y:S01]  /*3140*/  ULEA UR5, UR6, UR37, 0x3 ;  /* 0x0000002506057291 */ /* 0x000fe2000f8e18ff */
[----:B------:R-:W-:Y:S02]  /*3150*/  PRMT R4, RZ, 0x654, R4 ;  /* 0x00000654ff047816 */ /* 0x000fe40000000004 */
[----:B-1----:R-:W-:Y:S01]  /*3160*/  SHF.L.U32 R5, R12, 0x1f, RZ ;  /* 0x0000001f0c057819 */ /* 0x002fe200000006ff */
[----:B------:R-:W-:Y:S01]  /*3170*/  UIADD3 UR4, UPT, UPT, UR5, 0x190, URZ ;  /* 0x0000019005047890 */ /* 0x000fe2000fffe0ff */
[----:B------:R1:W-:Y:S05]  /*3180*/  SYNCS.ARRIVE.TRANS64.RED.A1T0 RZ, [R4+URZ], RZ ;  /* 0x000000ff04ff79a7 */ /* 0x0003ea00081004ff */
[----:B------:R-:W-:Y:S01]  /*3190*/  IMAD.U32 R7, RZ, RZ, UR4 ;  /* 0x00000004ff077e24 */ /* 0x000fe2000f8e00ff */
[----:B------:R-:W2:Y:S04]  /*31a0*/  SYNCS.PHASECHK.TRANS64.TRYWAIT P0, [UR5+0x1a0], R5 ;  /* 0x0001a005ff0075a7 */ /* 0x000ea80008001105 */
[----:B------:R-:W-:Y:S01]  /*31b0*/  PRMT R6, R2, 0x654, R7 ;  /* 0x0000065402067816 */ /* 0x000fe20000000007 */
[----:B-1----:R-:W-:Y:S01]  /*31c0*/  @!P2 IMAD.MOV.U32 R4, RZ, RZ, 0x10 ;  /* 0x00000010ff04a424 */ /* 0x002fe200078e00ff */
[----:B--2---:R-:W-:Y:S06]  /*31d0*/  @!P0 BRA `(.L_x_59) ;  /* 0x0000007000508947 */ /* 0x004fec0003800000 */
.L_x_186:
[----:B------:R-:W-:Y:S01]  /*31e0*/  ULEA UR4, UR6, UR37, 0x4 ;  /* 0x0000002506047291 */ /* 0x000fe2000f8e20ff */
[----:B------:R-:W-:Y:S01]  /*31f0*/  SEL R3, R6, R3, !P2 ;  /* 0x0000000306037207 */ /* 0x000fe20005000000 */
[----:B------:R-:W-:Y:S01]  /*3200*/  UIADD3 UR5, UPT, UPT, UR5, 0x190, URZ ;  /* 0x0000019005057890 */ /* 0x000fe2000fffe0ff */
[----:B-1----:R-:W-:Y:S01]  /*3210*/  LEA R0, R11, UR37, 0x3 ;  /* 0x000000250b007c11 */ /* 0x002fe2000f8e18ff */
[----:B------:R-:W-:Y:S01]  /*3220*/  UIADD3 UR4, UPT, UPT, UR4, 0x220, URZ ;  /* 0x0000022004047890 */ /* 0x000fe2000fffe0ff */
[----:B------:R-:W-:Y:S01]  /*3230*/  SHF.L.U32 R5, R10, 0x1f, RZ ;  /* 0x0000001f0a057819 */ /* 0x000fe200000006ff */
[----:B------:R1:W-:Y:S01]  /*3240*/  @!P2 SYNCS.ARRIVE.TRANS64.RED RZ, [R3+URZ], R4 ;  /* 0x0000000403ffa9a7 */ /* 0x0003e200080004ff */
[----:B------:R-:W-:Y:S01]  /*3250*/  UIADD3 UR6, UPT, UPT, UR6, 0x1, URZ ;  /* 0x0000000106067890 */ /* 0x000fe2000fffe0ff */
[----:B------:R-:W-:-:S03]  /*3260*/  VIADD R8, R8, 0x1 ;  /* 0x0000000108087836 */ /* 0x000fc60000000000 */
[----:B------:R-:W-:Y:S02]  /*3270*/  UISETP.NE.AND UP0, UPT, UR6, 0x2, UPT ;  /* 0x000000020600788c */ /* 0x000fe4000bf05270 */
[----:B------:R-:W-:Y:S06]  /*3280*/  UGETNEXTWORKID.BROADCAST [UR4], [UR5] ;  /* 0x00000000040073ca */ /* 0x000fec0008000100 */
[----:B------:R-:W-:Y:S01]  /*3290*/  USEL UR4, URZ, 0x1, UP0 ;  /* 0x00000001ff047887 */ /* 0x000fe20008000000 */
[----:B------:R-:W-:Y:S01]  /*32a0*/  ISETP.NE.AND P0, PT, R8, 0x2, PT ;  /* 0x000000020800780c */ /* 0x000fe20003f05270 */
[----:B------:R-:W-:Y:S01]  /*32b0*/  USEL UR6, UR6, URZ, UP0 ;  /* 0x000000ff06067287 */ /* 0x000fe20008000000 */
[----:B------:R-:W2:Y:S03]  /*32c0*/  SYNCS.PHASECHK.TRANS64.TRYWAIT P1, [R0+URZ+0x190], R5 ;  /* 0x00019005000075a7 */ /* 0x000ea600080211ff */
[----:B------:R-:W-:Y:S01]  /*32d0*/  LOP3.LUT R12, R12, UR4, RZ, 0x3c, !PT ;  /* 0x000000040c0c7c12 */ /* 0x000fe2000f8e3cff */
[----:B-12---:R-:W-:Y:S07]  /*32e0*/  @!P1 BRA `(.L_x_60) ;  /* 0x0000007000249947 */ /* 0x006fee0003800000 */
.L_x_187:
[C---:B------:R-:W-:Y:S01]  /*32f0*/  LEA R4, R11.reuse, UR37, 0x4 ;  /* 0x000000250b047c11 */ /* 0x040fe2000f8e20ff */
[----:B-1----:R-:W-:Y:S01]  /*3300*/  VIADD R0, R0, 0x1a0 ;  /* 0x000001a000007836 */ /* 0x002fe20000000000 */
[----:B------:R-:W-:Y:S01]  /*3310*/  SEL R8, R8, RZ, P0 ;  /* 0x000000ff08087207 */ /* 0x000fe20000000000 */
[----:B------:R-:W-:-:S03]  /*3320*/  VIADD R11, R11, 0x1 ;  /* 0x000000010b0b7836 */ /* 0x000fc60000000000 */
[----:B------:R-:W1:Y:S01]  /*3330*/  LDS.128 R4, [R4+0x220] ;  /* 0x0002200004047984 */ /* 0x000e620000000c00 */
[----:B------:R-:W-:Y:S02]  /*3340*/  PRMT R0, RZ, 0x654, R0 ;  /* 0x00000654ff007816 */ /* 0x000fe40000000000 */
[C---:B------:R-:W-:Y:S01]  /*3350*/  ISETP.NE.AND P1, PT, R11.reuse, 0x2, PT ;  /* 0x000000020b00780c */ /* 0x040fe20003f25270 */
[----:B------:R-:W-:Y:S01]  /*3360*/  @!PT LDS RZ, [RZ] ;  /* 0x00000000fffff984 */ /* 0x000fe20000000800 */
[----:B------:R-:W-:Y:S01]  /*3370*/  @!PT LDS RZ, [RZ] ;  /* 0x00000000fffff984 */ /* 0x000fe20000000800 */
[----:B------:R-:W-:Y:S01]  /*3380*/  @!PT LDS RZ, [RZ] ;  /* 0x00000000fffff984 */ /* 0x000fe20000000800 */
[----:B------:R-:W-:Y:S01]  /*3390*/  @!PT LDS RZ, [RZ] ;  /* 0x00000000fffff984 */ /* 0x000fe20000000800 */
[----:B------:R2:W-:Y:S06]  /*33a0*/  MEMBAR.ALL.CTA ;  /* 0x0000000000007992 */ /* 0x0005ec0000008000 */
[----:B--2---:R-:W2:Y:S01]  /*33b0*/  FENCE.VIEW.ASYNC.S ;  /* 0x00000000000073c6 */ /* 0x004ea20000000000 */
[----:B------:R-:W-:Y:S01]  /*33c0*/  SEL R11, R11, RZ, P1 ;  /* 0x000000ff0b0b7207 */ /* 0x000fe20000800000 */
[----:B--2---:R2:W-:Y:S01]  /*33d0*/  SYNCS.ARRIVE.TRANS64.RED.A1T0 RZ, [R0+URZ], RZ ;  /* 0x000000ff00ff79a7 */ /* 0x0045e200081004ff */
[----:B-1----:R-:W-:-:S02]  /*33e0*/  LOP3.LUT P3, RZ, R6, 0x1, RZ, 0xc0, !PT ;  /* 0x0000000106ff7812 */ /* 0x002fc4000786c0ff */
[----:B------:R-:W-:-:S04]  /*33f0*/  SEL R5, RZ, 0x1, P1 ;  /* 0x00000001ff057807 */ /* 0x000fc80000800000 */
[----:B------:R-:W-:Y:S02]  /*3400*/  LOP3.LUT R10, R10, R5, RZ, 0x3c, !PT ;  /* 0x000000050a0a7212 */ /* 0x000fe400078e3cff */
[----:B--2---:R-:W-:-:S04]  /*3410*/  SEL R0, RZ, 0x1, P0 ;  /* 0x00000001ff007807 */ /* 0x004fc80000000000 */
[----:B------:R-:W-:Y:S01]  /*3420*/  LOP3.LUT R9, R9, R0, RZ, 0x3c, !PT ;  /* 0x0000000009097212 */ /* 0x000fe200078e3cff */
[----:B------:R-:W-:Y:S06]  /*3430*/  @P3 BRA `(.L_x_61) ;  /* 0xfffffffc002c3947 */ /* 0x000fec000383ffff */
[----:B------:R-:W-:Y:S01]  /*3440*/  ULEA UR5, UR6, UR37, 0x3 ;  /* 0x0000002506057291 */ /* 0x000fe2000f8e18ff */
[----:B------:R-:W-:-:S08]  /*3450*/  SHF.L.U32 R3, R12, 0x1f, RZ ;  /* 0x0000001f0c037819 */ /* 0x000fd000000006ff */
[----:B------:R-:W1:Y:S02]  /*3460*/  SYNCS.PHASECHK.TRANS64 P0, [UR5+0x1a0], R3 ;  /* 0x0001a003ff0075a7 */ /* 0x000e640008001005 */
[----:B-1----:R-:W-:Y:S05]  /*3470*/  @P0 BRA `(.L_x_62) ;  /* 0x0000000000080947 */ /* 0x002fea0003800000 */
[----:B------:R-:W1:Y:S02]  /*3480*/  SYNCS.PHASECHK.TRANS64.TRYWAIT P0, [UR5+0x1a0], R3 ;  /* 0x0001a003ff0075a7 */ /* 0x000e640008001105 */
[----:B-1----:R-:W-:Y:S05]  /*3490*/  @!P0 BRA `(.L_x_63) ;  /* 0x0000006c00cc8947 */ /* 0x002fea0003800000 */
.L_x_62:
[----:B------:R-:W-:-:S04]  /*34a0*/  UIADD3 UR4, UPT, UPT, UR6, 0x1, URZ ;  /* 0x0000000106047890 */ /* 0x000fc8000fffe0ff */
[----:B------:R-:W-:-:S04]  /*34b0*/  UISETP.NE.AND UP0, UPT, UR4, 0x2, UPT ;  /* 0x000000020400788c */ /* 0x000fc8000bf05270 */
[----:B------:R-:W-:Y:S02]  /*34c0*/  USEL UR7, URZ, 0x1, UP0 ;  /* 0x00000001ff077887 */ /* 0x000fe40008000000 */
[----:B------:R-:W-:-:S04]  /*34d0*/  USEL UR4, UR4, URZ, UP0 ;  /* 0x000000ff04047287 */ /* 0x000fc80008000000 */
[----:B------:R-:W-:Y:S01]  /*34e0*/  ULEA UR4, UR4, UR37, 0x3 ;  /* 0x0000002504047291 */ /* 0x000fe2000f8e18ff */
[----:B-1----:R-:W-:-:S04]  /*34f0*/  LOP3.LUT R3, R12, UR7, RZ, 0x3c, !PT ;  /* 0x000000070c037c12 */ /* 0x002fc8000f8e3cff */
[----:B------:R-:W-:-:S04]  /*3500*/  SHF.L.U32 R0, R3, 0x1f, RZ ;  /* 0x0000001f03007819 */ /* 0x000fc800000006ff */
[----:B------:R-:W1:Y:S02]  /*3510*/  SYNCS.PHASECHK.TRANS64 P0, [UR4+0x1a0], R0 ;  /* 0x0001a000ff0075a7 */ /* 0x000e640008001004 */
[----:B-1----:R-:W-:Y:S05]  /*3520*/  @P0 EXIT ;  /* 0x000000000000094d */ /* 0x002fea0003800000 */
[----:B------:R-:W-:Y:S02]  /*3530*/  SHF.L.U32 R3, R3, 0x1f, RZ ;  /* 0x0000001f03037819 */ /* 0x000fe400000006ff */
[----:B------:R-:W-:-:S07]  /*3540*/  MOV R0, UR4 ;  /* 0x0000000400007c02 */ /* 0x000fce0008000f00 */
.L_x_64:
[----:B-1----:R1:W2:Y:S02]  /*3550*/  SYNCS.PHASECHK.TRANS64.TRYWAIT P0, [R0+URZ+0x1a0], R3 ;  /* 0x0001a003000075a7 */ /* 0x0022a400080011ff */
[----:B--2---:R-:W-:Y:S05]  /*3560*/  @!P0 NANOSLEEP.SYNCS 0x989680 ;  /* 0x009896800000895d */ /* 0x004fea0003900000 */
[----:B------:R-:W2:Y:S02]  /*3570*/  @!P0 SYNCS.PHASECHK.TRANS64 P0, [R0+URZ+0x1a0], R3 ;  /* 0x0001a003000085a7 */ /* 0x000ea400080010ff */
[----:B--2---:R-:W-:Y:S05]  /*3580*/  @P0 EXIT ;  /* 0x000000000000094d */ /* 0x004fea0003800000 */
[----:B------:R-:W-:Y:S05]  /*3590*/  BRA `(.L_x_64) ;  /* 0xfffffffc00ec7947 */ /* 0x000fea000383ffff */
.L_x_57:
[----:B------:R-:W-:-:S09]  /*35a0*/  UISETP.NE.AND UP1, UPT, UR8, URZ, UPT ;  /* 0x000000ff0800728c */ /* 0x000fd2000bf25270 */
[----:B------:R-:W-:Y:S05]  /*35b0*/  BRA.U UP1, `(.L_x_65) ;  /* 0x0000000d01787547 */ /* 0x000fea000b800000 */
[----:B------:R-:W-:Y:S01]  /*35c0*/  UMOV UR4, 0x40 ;  /* 0x0000004000047882 */ /* 0x000fe20000000000 */
[----:B------:R-:W-:Y:S01]  /*35d0*/  NOP ;  /* 0x0000000000007918 */ /* 0x000fe20000000000 */
[----:B------:R-:W-:Y:S01]  /*35e0*/  ULEA UR4, UR37, UR4, 0x18 ;  /* 0x0000000425047291 */ /* 0x000fe2000f8ec0ff */
[----:B------:R-:W-:Y:S02]  /*35f0*/  UMOV UR5, 0x400 ;  /* 0x0000040000057882 */ /* 0x000fe40000000000 */
[----:B------:R-:W-:-:S06]  /*3600*/  ULEA UR37, UR37, UR5, 0x18 ;  /* 0x0000000525257291 */ /* 0x000fcc000f8ec0ff */
[----:B------:R-:W1:Y:S02]  /*3610*/  LDS.U8 R0, [UR4+0x1c] ;  /* 0x00001c04ff007984 */ /* 0x000e640008000000 */
[----:B-1----:R-:W-:-:S13]  /*3620*/  ISETP.NE.AND P0, PT, R0, RZ, PT ;  /* 0x000000ff0000720c */ /* 0x002fda0003f05270 */
[----:B------:R-:W-:Y:S05]  /*3630*/  @P0 BRA `(.L_x_66) ;  /* 0x0000000000580947 */ /* 0x000fea0003800000 */
[----:B------:R-:W-:-:S13]  /*3640*/  ELECT P0, URZ, PT ;  /* 0x0000000000ff782f */ /* 0x000fda0003800000 */
[----:B------:R-:W-:Y:S05]  /*3650*/  @!P0 BRA `(.L_x_67) ;  /* 0x0000000000608947 */ /* 0x000fea0003800000 */
[----:B------:R-:W-:Y:S01]  /*3660*/  UMOV UR5, 0x10 ;  /* 0x0000001000057882 */ /* 0x000fe20000000000 */
[----:B------:R-:W-:Y:S01]  /*3670*/  HFMA2 R0, -RZ, RZ, 0, 5.9604644775390625e-08 ;  /* 0x00000001ff007431 */ /* 0x000fe200000001ff */
[----:B------:R-:W-:-:S03]  /*3680*/  MOV R2, 0xffff ;  /* 0x0000ffff00027802 */ /* 0x000fc60000000f00 */
[----:B------:R-:W-:Y:S04]  /*3690*/  DEPBAR.LE SB1, 0x36 ;  /* 0x00009d800000791a */ /* 0x000fe80000000000 */
[----:B------:R-:W1:Y:S02]  /*36a0*/  UTCATOMSWS.FIND_AND_SET.ALIGN UP0, UR5, UR5 ;  /* 0x00000005000575e3 */ /* 0x000e640008000800 */
[----:B-1----:R-:W-:Y:S01]  /*36b0*/  MOV R3, UR5 ;  /* 0x0000000500037c02 */ /* 0x002fe20008000f00 */
[----:B------:R-:W-:Y:S06]  /*36c0*/  BRA.U UP0, `(.L_x_68) ;  /* 0x0000000100187547 */ /* 0x000fec000b800000 */
.L_x_69:
[----:B------:R-:W-:Y:S05]  /*36d0*/  NANOSLEEP 0x64 ;  /* 0x000000640000795d */ /* 0x000fea0003800000 */
[----:B------:R-:W-:-:S05]  /*36e0*/  UMOV UR5, 0x10 ;  /* 0x0000001000057882 */ /* 0x000fca0000000000 */
[----:B------:R-:W-:Y:S04]  /*36f0*/  DEPBAR.LE SB1, 0x36 ;  /* 0x00009d800000791a */ /* 0x000fe80000000000 */
[----:B------:R-:W1:Y:S02]  /*3700*/  UTCATOMSWS.FIND_AND_SET.ALIGN UP0, UR5, UR5 ;  /* 0x00000005000575e3 */ /* 0x000e640008000800 */
[----:B-1----:R-:W-:Y:S01]  /*3710*/  MOV R3, UR5 ;  /* 0x0000000500037c02 */ /* 0x002fe20008000f00 */
[----:B------:R-:W-:Y:S05]  /*3720*/  BRA.U !UP0, `(.L_x_69) ;  /* 0xfffffffd08e87547 */ /* 0x000fea000b83ffff */
.L_x_68:
[-C--:B------:R-:W-:Y:S02]  /*3730*/  SHF.L.U32 R2, R2, R3.reuse, RZ ;  /* 0x0000000302027219 */ /* 0x080fe400000006ff */
[----:B------:R-:W-:Y:S01]  /*3740*/  SHF.L.U32 R0, R0, R3, RZ ;  /* 0x0000000300007219 */ /* 0x000fe200000006ff */
[----:B------:R-:W-:Y:S02]  /*3750*/  IMAD.SHL.U32 R3, R3, 0x20, RZ ;  /* 0x0000002003037824 */ /* 0x000fe400078e00ff */
[----:B------:R1:W-:Y:S04]  /*3760*/  ATOMS.OR RZ, [UR4+0x14], R2 ;  /* 0x00001402ffff798c */ /* 0x0003e8000b000004 */
[----:B------:R1:W-:Y:S04]  /*3770*/  ATOMS.OR RZ, [UR4+0x18], R0 ;  /* 0x00001800ffff798c */ /* 0x0003e8000b000004 */
[----:B------:R1:W-:Y:S01]  /*3780*/  STS [UR37+0x240], R3 ;  /* 0x00024003ff007988 */ /* 0x0003e20008000825 */
[----:B------:R-:W-:Y:S05]  /*3790*/  BRA `(.L_x_67) ;  /* 0x0000000000107947 */ /* 0x000fea0003800000 */
.L_x_66:
[----:B------:R-:W-:Y:S02]  /*37a0*/  MOV R0, 0xffffffff ;  /* 0xffffffff00007802 */ /* 0x000fe40000000f00 */
[----:B------:R-:W-:-:S03]  /*37b0*/  MOV R2, 0x37e0 ;  /* 0x000037e000027802 */ /* 0x000fc60000000f00 */
[----:B------:R1:W-:Y:S04]  /*37c0*/  STS [UR37+0x240], R0 ;  /* 0x00024000ff007988 */ /* 0x0003e80008000825 */
[----:B-1-3-5:R-:W-:Y:S05]  /*37d0*/  CALL.REL.NOINC `($__internal_1_$__cuda_sm10x_tcgen05_guardrail_trap_phase_invalid_during_alloc) ;  /* 0x0000007400107944 */ /* 0x02afea0003c00000 */
.L_x_67:
[----:B------:R-:W-:Y:S05]  /*37e0*/  WARPSYNC.ALL ;  /* 0x0000000000007948 */ /* 0x000fea0003800000 */
[----:B------:R-:W2:Y:S01]  /*37f0*/  S2UR UR6, SR_CgaCtaId ;  /* 0x00000000000679c3 */ /* 0x000ea20000008800 */
[----:B------:R-:W-:Y:S01]  /*3800*/  UMOV UR4, 0x400 ;  /* 0x0000040000047882 */ /* 0x000fe20000000000 */
[----:B------:R-:W-:-:S06]  /*3810*/  NOP ;  /* 0x0000000000007918 */ /* 0x000fcc0000000000 */
[----:B------:R-:W-:Y:S06]  /*3820*/  BAR.ARV 0x6, 0xa0 ;  /* 0x0182800000007b1d */ /* 0x000fec0000002000 */
[----:B------:R-:W4:Y:S01]  /*3830*/  LDCU UR7, c[0x0][0x38c] ;  /* 0x00007180ff0777ac */ /* 0x000f220008000800 */
[----:B------:R-:W-:Y:S01]  /*3840*/  IMAD.MOV.U32 R11, RZ, RZ, 0x1 ;  /* 0x00000001ff0b7424 */ /* 0x000fe200078e00ff */
[----:B------:R-:W-:Y:S01]  /*3850*/  CS2R R8, SRZ ;  /* 0x0000000000087805 */ /* 0x000fe2000001ff00 */
[----:B------:R-:W-:Y:S01]  /*3860*/  IMAD.MOV.U32 R10, RZ, RZ, RZ ;  /* 0x000000ffff0a7224 */ /* 0x000fe200078e00ff */
[----:B------:R-:W-:Y:S01]  /*3870*/  UMOV UR18, URZ ;  /* 0x000000ff00127c82 */ /* 0x000fe20008000000 */
[----:B------:R-:W-:Y:S01]  /*3880*/  UMOV UR17, URZ ;  /* 0x000000ff00117c82 */ /* 0x000fe20008000000 */
[----:B------:R-:W-:Y:S01]  /*3890*/  UMOV UR20, 0x0 ;  /* 0x0000000000147882 */ /* 0x000fe20000000000 */
[----:B------:R-:W-:Y:S01]  /*38a0*/  UMOV UR21, 0x44004a0 ;  /* 0x044004a000157882 */ /* 0x000fe20000000000 */
[----:B--2---:R-:W-:Y:S01]  /*38b0*/  ULEA UR6, UR6, UR4, 0x18 ;  /* 0x0000000406067291 */ /* 0x004fe2000f8ec0ff */
[----:B------:R-:W2:Y:S03]  /*38c0*/  LDCU UR4, c[0x0][0x38c] ;  /* 0x00007180ff0477ac */ /* 0x000ea60008000800 */
[----:B------:R-:W-:-:S02]  /*38d0*/  UIADD3 UR11, UPT, UPT, UR6, 0x6600, URZ ;  /* 0x00006600060b7890 */ /* 0x000fc4000fffe0ff */
[----:B----4-:R-:W-:-:S03]  /*38e0*/  UIADD3 UR7, UPT, UPT, UR7, 0x1f, URZ ;  /* 0x0000001f07077890 */ /* 0x010fc6000fffe0ff */
[----:B-1----:R-:W1:Y:S01]  /*38f0*/  LDS R0, [UR6+0x240] ;  /* 0x00024006ff007984 */ /* 0x002e620008000800 */
[----:B------:R-:W-:Y:S02]  /*3900*/  UIADD3 UR12, UPT, UPT, UR6, 0x10600, URZ ;  /* 0x00010600060c7890 */ /* 0x000fe4000fffe0ff */
[----:B------:R-:W-:Y:S02]  /*3910*/  USHF.R.S32.HI UR5, URZ, 0x1f, UR7 ;  /* 0x0000001fff057899 */ /* 0x000fe40008011407 */
[----:B------:R-:W-:Y:S02]  /*3920*/  USHF.R.U32.HI UR11, URZ, 0x4, UR11 ;  /* 0x00000004ff0b7899 */ /* 0x000fe4000801160b */
[----:B------:R-:W-:Y:S02]  /*3930*/  ULEA.HI UR5, UR5, UR7, URZ, 0x5 ;  /* 0x0000000705057291 */ /* 0x000fe4000f8f28ff */
[----:B------:R-:W-:Y:S02]  /*3940*/  USHF.R.U32.HI UR12, URZ, 0x4, UR12 ;  /* 0x00000004ff0c7899 */ /* 0x000fe4000801160c */
[----:B------:R-:W-:-:S02]  /*3950*/  USHF.R.S32.HI UR5, URZ, 0x5, UR5 ;  /* 0x00000005ff057899 */ /* 0x000fc40008011405 */
[----:B------:R-:W-:Y:S02]  /*3960*/  ULOP3.LUT UR11, UR11, 0x3fff, URZ, 0xc0, !UPT ;  /* 0x00003fff0b0b7892 */ /* 0x000fe4000f8ec0ff */
[----:B------:R-:W-:Y:S02]  /*3970*/  UISETP.LT.AND UP0, UPT, UR5, 0x1, UPT ;  /* 0x000000010500788c */ /* 0x000fe4000bf01270 */
[----:B------:R-:W-:Y:S02]  /*3980*/  ULOP3.LUT UR12, UR12, 0x3fff, URZ, 0xc0, !UPT ;  /* 0x00003fff0c0c7892 */ /* 0x000fe4000f8ec0ff */
[----:B------:R-:W-:Y:S02]  /*3990*/  USEL UR10, UR5, 0x1, !UP0 ;  /* 0x00000001050a7887 */ /* 0x000fe4000c000000 */
[----:B------:R-:W-:Y:S02]  /*39a0*/  ULOP3.LUT UR11, UR11, 0x10000, URZ, 0xfc, !UPT ;  /* 0x000100000b0b7892 */ /* 0x000fe4000f8efcff */
[----:B------:R-:W-:-:S02]  /*39b0*/  ULOP3.LUT UR12, UR12, 0x10000, URZ, 0xfc, !UPT ;  /* 0x000100000c0c7892 */ /* 0x000fc4000f8efcff */
[----:B------:R-:W-:Y:S02]  /*39c0*/  UIADD3 UR10, UPT, UPT, -UR10, URZ, URZ ;  /* 0x000000ff0a0a7290 */ /* 0x000fe4000fffe1ff */
[----:B--2---:R-:W-:Y:S01]  /*39d0*/  UISETP.GE.AND UP3, UPT, UR4, 0x1, UPT ;  /* 0x000000010400788c */ /* 0x004fe2000bf66270 */
[----:B-1----:R-:W-:-:S15]  /*39e0*/  R2UR UR19, R0 ;  /* 0x00000000001372ca */ /* 0x002fde00000e0000 */
.L_x_76:
[----:B------:R-:W-:Y:S02]  /*39f0*/  LEA R0, R10, UR6, 0x3 ;  /* 0x000000060a007c11 */ /* 0x000fe4000f8e18ff */
[----:B------:R-:W-:Y:S02]  /*3a00*/  SHF.L.U32 R5, R9, 0x1f, RZ ;  /* 0x0000001f09057819 */ /* 0x000fe400000006ff */
[----:B------:R-:W-:Y:S01]  /*3a10*/  PLOP3.LUT P0, PT, PT, PT, UP3, 0x80, 0x8 ;  /* 0x000000000008781c */ /* 0x000fe20003f0f038 */
[----:B------:R-:W-:Y:S01]  /*3a20*/  VIADD R3, R0, 0x1a0 ;  /* 0x000001a000037836 */ /* 0x000fe20000000000 */
[----:B-1----:R-:W1:Y:S02]  /*3a30*/  SYNCS.PHASECHK.TRANS64.TRYWAIT P1, [R0+URZ+0x190], R5 ;  /* 0x00019005000075a7 */ /* 0x002e6400080211ff */
[----:B-1--4-:R-:W-:Y:S09]  /*3a40*/  @!P1 BRA `(.L_x_70) ;  /* 0x0000006800789947 */ /* 0x012ff20003800000 */
.L_x_189:
[----:B------:R-:W-:Y:S01]  /*3a50*/  LEA R4, R10, UR6, 0x4 ;  /* 0x000000060a047c11 */ /* 0x000fe2000f8e20ff */
[----:B------:R-:W-:Y:S01]  /*3a60*/  @UP3 ULEA UR4, UR17, UR6, 0x3 ;  /* 0x0000000611043291 */ /* 0x000fe2000f8e18ff */
[----:B------:R-:W-:Y:S01]  /*3a70*/  PLOP3.LUT P2, PT, PT, PT, PT, 0x80, 0x8 ;  /* 0x000000000008781c */ /* 0x000fe20003f4f070 */
[----:B------:R-:W-:Y:S01]  /*3a80*/  ULEA UR9, UR18, UR6, 0x3 ;  /* 0x0000000612097291 */ /* 0x000fe2000f8e18ff */
[----:B------:R-:W-:Y:S02]  /*3a90*/  PRMT R3, RZ, 0x654, R3 ;  /* 0x00000654ff037816 */ /* 0x000fe40000000003 */
[----:B-1----:R-:W1:Y:S01]  /*3aa0*/  LDS.128 R4, [R4+0x220] ;  /* 0x0002200004047984 */ /* 0x002e620000000c00 */
[----:B------:R-:W-:Y:S02]  /*3ab0*/  @P0 SHF.L.U32 R2, R8, 0x1f, RZ ;  /* 0x0000001f08020819 */ /* 0x000fe400000006ff */
[----:B------:R-:W-:Y:S01]  /*3ac0*/  SHF.L.U32 R0, R11, 0x1f, RZ ;  /* 0x0000001f0b007819 */ /* 0x000fe200000006ff */
[----:B------:R-:W-:Y:S01]  /*3ad0*/  @!PT LDS RZ, [RZ] ;  /* 0x00000000fffff984 */ /* 0x000fe20000000800 */
[----:B------:R-:W-:Y:S01]  /*3ae0*/  @!PT LDS RZ, [RZ] ;  /* 0x00000000fffff984 */ /* 0x000fe20000000800 */
[----:B------:R-:W-:Y:S01]  /*3af0*/  @!PT LDS RZ, [RZ] ;  /* 0x00000000fffff984 */ /* 0x000fe20000000800 */
[----:B------:R-:W-:Y:S01]  /*3b00*/  @!PT LDS RZ, [RZ] ;  /* 0x00000000fffff984 */ /* 0x000fe20000000800 */
[----:B------:R2:W-:Y:S06]  /*3b10*/  MEMBAR.ALL.CTA ;  /* 0x0000000000007992 */ /* 0x0005ec0000008000 */
[----:B--2---:R-:W2:Y:S02]  /*3b20*/  FENCE.VIEW.ASYNC.S ;  /* 0x00000000000073c6 */ /* 0x004ea40000000000 */
[----:B--2---:R2:W-:Y:S01]  /*3b30*/  SYNCS.ARRIVE.TRANS64.RED.A1T0 RZ, [R3+URZ], RZ ;  /* 0x000000ff03ff79a7 */ /* 0x0045e200081004ff */
[----:B------:R2:W4:Y:S01]  /*3b40*/  @P0 SYNCS.PHASECHK.TRANS64.TRYWAIT P2, [UR4], R2 ;  /* 0x00000002ff0005a7 */ /* 0x0005220008041104 */
[----:B-1----:R-:W-:Y:S01]  /*3b50*/  LOP3.LUT P1, RZ, R6, 0x1, RZ, 0xc0, !PT ;  /* 0x0000000106ff7812 */ /* 0x002fe2000782c0ff */
[----:B------:R-:W1:Y:S02]  /*3b60*/  SYNCS.PHASECHK.TRANS64.TRYWAIT P0, [UR9+0x1d0], R0 ;  /* 0x0001d000ff0075a7 */ /* 0x000e640008001109 */
[----:B-12-4-:R-:W-:Y:S10]  /*3b70*/  @!P0 BRA `(.L_x_71) ;  /* 0x0000006800408947 */ /* 0x016ff40003800000 */
.L_x_191:
[----:B------:R-:W-:Y:S01]  /*3b80*/  IADD3 R10, PT, PT, R10, 0x1, RZ ;  /* 0x000000010a0a7810 */ /* 0x000fe20007ffe0ff */
[----:B------:R-:W-:Y:S06]  /*3b90*/  BRA.U !UP3, `(.L_x_72) ;  /* 0x000000010ba07547 */ /* 0x000fec000b800000 */
[----:B------:R-:W-:Y:S02]  /*3ba0*/  ULEA.HI UR8, UR18, UR18, URZ, 0x1 ;  /* 0x0000001212087291 */ /* 0x000fe4000f8f08ff */
[----:B------:R-:W-:Y:S02]  /*3bb0*/  UPLOP3.LUT UP4, UPT, UPT, UPT, UPT, 0x40, 0x4 ;  /* 0x000000000004789c */ /* 0x000fe40003f8e870 */
[----:B------:R-:W-:Y:S02]  /*3bc0*/  USHF.L.U32 UR4, UR8, 0x7, URZ ;  /* 0x0000000708047899 */ /* 0x000fe400080006ff */
[----:B------:R-:W-:Y:S02]  /*3bd0*/  ULOP3.LUT UR8, UR8, 0xffe, URZ, 0xc0, !UPT ;  /* 0x00000ffe08087892 */ /* 0x000fe4000f8ec0ff */
[----:B------:R-:W-:Y:S02]  /*3be0*/  ULOP3.LUT UR4, UR4, 0xffffff00, URZ, 0xc0, !UPT ;  /* 0xffffff0004047892 */ /* 0x000fe4000f8ec0ff */
[----:B------:R-:W-:-:S02]  /*3bf0*/  UIADD3 UR8, UPT, UPT, -UR8, UR18, URZ ;  /* 0x0000001208087290 */ /* 0x000fc4000fffe1ff */
[----:B------:R-:W-:Y:S01]  /*3c00*/  UIADD3 UR4, UPT, UPT, UR19, UR4, URZ ;  /* 0x0000000413047290 */ /* 0x000fe2000fffe0ff */
[----:B------:R-:W-:Y:S01]  /*3c10*/  UMOV UR16, UR10 ;  /* 0x0000000a00107c82 */ /* 0x000fe20008000000 */
[----:B------:R-:W-:Y:S02]  /*3c20*/  UMOV UR15, UR5 ;  /* 0x00000005000f7c82 */ /* 0x000fe40008000000 */
[----:B------:R-:W-:Y:S01]  /*3c30*/  ULEA UR8, UR8, UR4, 0x14 ;  /* 0x0000000408087291 */ /* 0x000fe2000f8ea0ff */
[----:B------:R-:W-:-:S11]  /*3c40*/  UMOV UR14, UR17 ;  /* 0x00000011000e7c82 */ /* 0x000fd60008000000 */
.L_x_75:
[----:B------:R-:W-:Y:S02]  /*3c50*/  UIADD3 UR16, UPT, UPT, UR16, 0x1, URZ ;  /* 0x0000000110107890 */ /* 0x000fe4000fffe0ff */
[----:B--2---:R-:W-:Y:S02]  /*3c60*/  ULEA UR7, UR14, UR6, 0x3 ;  /* 0x000000060e077291 */ /* 0x004fe4000f8e18ff */
[----:B------:R-:W-:Y:S01]  /*3c70*/  UISETP.NE.AND UP0, UPT, UR16, URZ, UPT ;  /* 0x000000ff1000728c */ /* 0x000fe2000bf05270 */
[----:B----4-:R-:W-:Y:S10]  /*3c80*/  @P2 BRA `(.L_x_73) ;  /* 0x00000000000c2947 */ /* 0x010ff40003800000 */
[----:B-1----:R-:W-:Y:S04]  /*3c90*/  SHF.L.U32 R3, R8, 0x1f, RZ ;  /* 0x0000001f08037819 */ /* 0x002fe800000006ff */
[----:B------:R-:W1:Y:S02]  /*3ca0*/  SYNCS.PHASECHK.TRANS64.TRYWAIT P0, [UR7], R3 ;  /* 0x00000003ff0075a7 */ /* 0x000e640008001107 */
[----:B-1----:R-:W-:Y:S05]  /*3cb0*/  @!P0 BRA `(.L_x_74) ;  /* 0x0000006800088947 */ /* 0x002fea0003800000 */
.L_x_73:
[----:B------:R-:W-:Y:S01]  /*3cc0*/  UISETP.NE.AND UP1, UPT, UR15, 0x1, UPT ;  /* 0x000000010f00788c */ /* 0x000fe2000bf25270 */
[----:B------:R-:W-:Y:S01]  /*3cd0*/  PLOP3.LUT P2, PT, PT, PT, PT, 0x80, 0x8 ;  /* 0x000000000008781c */ /* 0x000fe20003f4f070 */
[----:B------:R-:W-:Y:S02]  /*3ce0*/  UIADD3 UR17, UPT, UPT, UR14, 0x1, URZ ;  /* 0x000000010e117890 */ /* 0x000fe4000fffe0ff */
[----:B------:R-:W-:Y:S02]  /*3cf0*/  ULEA UR22, UR14, UR12, 0x9 ;  /* 0x0000000c0e167291 */ /* 0x000fe4000f8e48ff */
[----:B------:R-:W-:Y:S01]  /*3d00*/  UISETP.NE.AND UP2, UPT, UR17, 0x14, UPT ;  /* 0x000000141100788c */ /* 0x000fe2000bf45270 */
[----:B------:R-:W-:Y:S01]  /*3d10*/  PLOP3.LUT P0, PT, PT, PT, UP1, 0x80, 0x8 ;  /* 0x000000000008781c */ /* 0x000fe20003f0f018 */
[----:B------:R-:W-:Y:S02]  /*3d20*/  ULEA UR24, UR14, UR11, 0x7 ;  /* 0x0000000b0e187291 */ /* 0x000fe4000f8e38ff */
[----:B------:R-:W-:Y:S02]  /*3d30*/  USEL UR13, URZ, 0x1, UP2 ;  /* 0x00000001ff0d7887 */ /* 0x000fe40009000000 */
[----:B------:R-:W-:Y:S02]  /*3d40*/  USEL UR17, UR17, URZ, UP2 ;  /* 0x000000ff11117287 */ /* 0x000fe40009000000 */
[----:B------:R-:W-:Y:S02]  /*3d50*/  UIADD3 UR7, UPT, UPT, UR7, 0xa0, URZ ;  /* 0x000000a007077890 */ /* 0x000fe4000fffe0ff */
[----:B------:R-:W-:Y:S01]  /*3d60*/  @UP1 ULEA UR4, UR17, UR6, 0x3 ;  /* 0x0000000611041291 */ /* 0x000fe2000f8e18ff */
[----:B------:R-:W-:Y:S01]  /*3d70*/  LOP3.LUT R8, R8, UR13, RZ, 0x3c, !PT ;  /* 0x0000000d08087c12 */ /* 0x000fe2000f8e3cff */
[----:B------:R-:W-:Y:S01]  /*3d80*/  UMOV UR23, 0xc0004010 ;  /* 0xc000401000177882 */ /* 0x000fe20000000000 */
[----:B------:R-:W-:Y:S01]  /*3d90*/  UMOV UR25, 0xc0004010 ;  /* 0xc000401000197882 */ /* 0x000fe20000000000 */
[----:B------:R-:W-:Y:S01]  /*3da0*/  UIADD3 UR15, UPT, UPT, UR15, -0x1, URZ ;  /* 0xffffffff0f0f7890 */ /* 0x000fe2000fffe0ff */
[----:B-1----:R-:W-:Y:S01]  /*3db0*/  @P0 SHF.L.U32 R0, R8, 0x1f, RZ ;  /* 0x0000001f08000819 */ /* 0x002fe200000006ff */
[----:B------:R-:W-:Y:S03]  /*3dc0*/  UMOV UR14, UR17 ;  /* 0x00000011000e7c82 */ /* 0x000fe60008000000 */
[----:B------:R2:W4:Y:S01]  /*3dd0*/  @P0 SYNCS.PHASECHK.TRANS64.TRYWAIT P2, [UR4], R0 ;  /* 0x00000000ff0005a7 */ /* 0x0005220008041104 */
[----:B------:R2:W-:Y:S01]  /*3de0*/  UTCIMMA gdesc[UR24], gdesc[UR22], tmem[UR8], tmem[UR20], idesc[UR21], UP4 ;  /* 0x00ff1416180075ea */ /* 0x0005e2000a000108 */
[----:B------:R-:W-:Y:S01]  /*3df0*/  UPLOP3.LUT UP4, UPT, UPT, UPT, UPT, 0x80, 0x8 ;  /* 0x000000000008789c */ /* 0x000fe20003f8f070 */
[----:B------:R2:W-:Y:S01]  /*3e00*/  UTCBAR [UR7], URZ ;  /* 0x000000ff070073e9 */ /* 0x0005e200080000ff */
[----:B------:R-:W-:Y:S09]  /*3e10*/  BRA.U UP0, `(.L_x_75) ;  /* 0xfffffffd008c7547 */ /* 0x000ff2000b83ffff */
.L_x_72:
[----:B------:R-:W-:Y:S01]  /*3e20*/  UIADD3 UR18, UPT, UPT, UR18, 0x1, URZ ;  /* 0x0000000112127890 */ /* 0x000fe2000fffe0ff */
[C---:B------:R-:W-:Y:S01]  /*3e30*/  ISETP.NE.AND P0, PT, R10.reuse, 0x2, PT ;  /* 0x000000020a00780c */ /* 0x040fe20003f05270 */
[----:B------:R-:W-:Y:S02]  /*3e40*/  UIADD3 UR9, UPT, UPT, UR9, 0x1b0, URZ ;  /* 0x000001b009097890 */ /* 0x000fe4000fffe0ff */
[----:B------:R-:W-:Y:S01]  /*3e50*/  UISETP.NE.AND UP0, UPT, UR18, 0x4, UPT ;  /* 0x000000041200788c */ /* 0x000fe2000bf05270 */
[----:B-12---:R-:W-:Y:S02]  /*3e60*/  SEL R0, RZ, 0x1, P0 ;  /* 0x00000001ff007807 */ /* 0x006fe40000000000 */
[----:B------:R-:W-:Y:S01]  /*3e70*/  SEL R10, R10, RZ, P0 ;  /* 0x000000ff0a0a7207 */ /* 0x000fe20000000000 */
[----:B------:R-:W-:Y:S01]  /*3e80*/  USEL UR4, URZ, 0x1, UP0 ;  /* 0x00000001ff047887 */ /* 0x000fe20008000000 */
[----:B------:R-:W-:Y:S01]  /*3e90*/  LOP3.LUT R9, R9, R0, RZ, 0x3c, !PT ;  /* 0x0000000009097212 */ /* 0x000fe200078e3cff */
[----:B------:R-:W-:Y:S01]  /*3ea0*/  USEL UR18, UR18, URZ, UP0 ;  /* 0x000000ff12127287 */ /* 0x000fe20008000000 */
[----:B------:R1:W-:Y:S03]  /*3eb0*/  UTCBAR [UR9], URZ ;  /* 0x000000ff090073e9 */ /* 0x0003e600080000ff */
[----:B------:R-:W-:Y:S01]  /*3ec0*/  LOP3.LUT R11, R11, UR4, RZ, 0x3c, !PT ;  /* 0x000000040b0b7c12 */ /* 0x000fe2000f8e3cff */
[----:B------:R-:W-:Y:S07]  /*3ed0*/  @P1 BRA `(.L_x_76) ;  /* 0xfffffff800c41947 */ /* 0x000fee000383ffff */
[----:B------:R-:W2:Y:S01]  /*3ee0*/  S2UR UR4, SR_CgaCtaId ;  /* 0x00000000000479c3 */ /* 0x000ea20000008800 */
[----:B------:R-:W-:Y:S01]  /*3ef0*/  ELECT P0, URZ, PT ;  /* 0x0000000000ff782f */ /* 0x000fe20003800000 */
[----:B------:R-:W-:Y:S01]  /*3f00*/  IMAD.MOV.U32 R0, RZ, RZ, 0x1 ;  /* 0x00000001ff007424 */ /* 0x000fe200078e00ff */
[----:B------:R-:W-:Y:S01]  /*3f10*/  UIADD3 UR6, UPT, UPT, UR6, 0x1d0, URZ ;  /* 0x000001d006067890 */ /* 0x000fe2000fffe0ff */
[----:B------:R-:W-:Y:S01]  /*3f20*/  SHF.L.U32 R3, R11, 0x1f, RZ ;  /* 0x0000001f0b037819 */ /* 0x000fe200000006ff */
[----:B------:R-:W-:-:S03]  /*3f30*/  UMOV UR5, 0x40 ;  /* 0x0000004000057882 */ /* 0x000fc60000000000 */
[----:B------:R-:W-:Y:S01]  /*3f40*/  UVIRTCOUNT.DEALLOC.SMPOOL 0x80 ;  /* 0x000000800000784c */ /* 0x000fe20000000000 */
[----:B--2---:R-:W-:Y:S02]  /*3f50*/  ULEA UR4, UR4, UR5, 0x18 ;  /* 0x0000000504047291 */ /* 0x004fe4000f8ec0ff */
[----:B------:R-:W-:-:S07]  /*3f60*/  ULEA UR5, UR18, UR6, 0x3 ;  /* 0x0000000612057291 */ /* 0x000fce000f8e18ff */
[----:B------:R2:W-:Y:S02]  /*3f70*/  @P0 STS.U8 [UR4+0x1c], R0 ;  /* 0x00001c00ff000988 */ /* 0x0005e40008000004 */
[----:B------:R-:W3:Y:S02]  /*3f80*/  SYNCS.PHASECHK.TRANS64.TRYWAIT P0, [UR5], R3 ;  /* 0x00000003ff0075a7 */ /* 0x000ee40008001105 */
[----:B--23--:R-:W-:Y:S05]  /*3f90*/  @!P0 BRA `(.L_x_77) ;  /* 0x0000006400688947 */ /* 0x00cfea0003800000 */
.L_x_194:
[----:B------:R-:W-:-:S04]  /*3fa0*/  UIADD3 UR7, UPT, UPT, UR18, 0x1, URZ ;  /* 0x0000000112077890 */ /* 0x000fc8000fffe0ff */
[----:B------:R-:W-:-:S04]  /*3fb0*/  UISETP.NE.AND UP0, UPT, UR7, 0x4, UPT ;  /* 0x000000040700788c */ /* 0x000fc8000bf05270 */
[----:B------:R-:W-:Y:S02]  /*3fc0*/  USEL UR8, URZ, 0x1, UP0 ;  /* 0x00000001ff087887 */ /* 0x000fe40008000000 */
[----:B------:R-:W-:-:S04]  /*3fd0*/  USEL UR7, UR7, URZ, UP0 ;  /* 0x000000ff07077287 */ /* 0x000fc80008000000 */
[----:B------:R-:W-:Y:S01]  /*3fe0*/  ULEA UR5, UR7, UR6, 0x3 ;  /* 0x0000000607057291 */ /* 0x000fe2000f8e18ff */
[----:B------:R-:W-:-:S04]  /*3ff0*/  LOP3.LUT R2, R11, UR8, RZ, 0x3c, !PT ;  /* 0x000000080b027c12 */ /* 0x000fc8000f8e3cff */
[----:B--2---:R-:W-:-:S04]  /*4000*/  SHF.L.U32 R3, R2, 0x1f, RZ ;  /* 0x0000001f02037819 */ /* 0x004fc800000006ff */
[----:B------:R-:W2:Y:S02]  /*4010*/  SYNCS.PHASECHK.TRANS64.TRYWAIT P0, [UR5], R3 ;  /* 0x00000003ff0075a7 */ /* 0x000ea40008001105 */
[----:B--2---:R-:W-:Y:S05]  /*4020*/  @!P0 BRA `(.L_x_78) ;  /* 0x00000064005c8947 */ /* 0x004fea0003800000 */
.L_x_196:
        /* <DEDUP_REMOVED lines=9> */
.L_x_198:
[----:B------:R-:W-:-:S04]  /*40c0*/  UIADD3 UR7, UPT, UPT, UR7, 0x1, URZ ;  /* 0x0000000107077890 */ /* 0x000fc8000fffe0ff */
[----:B------:R-:W-:-:S04]  /*40d0*/  UISETP.NE.AND UP0, UPT, UR7, 0x4, UPT ;  /* 0x000000040700788c */ /* 0x000fc8000bf05270 */
[----:B------:R-:W-:Y:S02]  /*40e0*/  USEL UR5, URZ, 0x1, UP0 ;  /* 0x00000001ff057887 */ /* 0x000fe40008000000 */
[----:B------:R-:W-:-:S04]  /*40f0*/  USEL UR7, UR7, URZ, UP0 ;  /* 0x000000ff07077287 */ /* 0x000fc80008000000 */
[----:B------:R-:W-:Y:S01]  /*4100*/  ULEA UR7, UR7, UR6, 0x3 ;  /* 0x0000000607077291 */ /* 0x000fe2000f8e18ff */
[----:B--2---:R-:W-:-:S04]  /*4110*/  LOP3.LUT R3, R2, UR5, RZ, 0x3c, !PT ;  /* 0x0000000502037c12 */ /* 0x004fc8000f8e3cff */
[----:B------:R-:W-:-:S04]  /*4120*/  SHF.L.U32 R3, R3, 0x1f, RZ ;  /* 0x0000001f03037819 */ /* 0x000fc800000006ff */
[----:B------:R-:W2:Y:S02]  /*4130*/  SYNCS.PHASECHK.TRANS64.TRYWAIT P0, [UR7], R3 ;  /* 0x00000003ff0075a7 */ /* 0x000ea40008001107 */
[----:B--2---:R-:W-:Y:S05]  /*4140*/  @!P0 BRA `(.L_x_80) ;  /* 0x0000006400448947 */ /* 0x004fea0003800000 */
.L_x_200:
[----:B------:R-:W-:Y:S01]  /*4150*/  NOP ;  /* 0x0000000000007918 */ /* 0x000fe20000000000 */
[----:B--2---:R-:W2:Y:S01]  /*4160*/  LDS R0, [UR4+0x14] ;  /* 0x00001404ff007984 */ /* 0x004ea20008000800 */
[----:B------:R-:W-:Y:S01]  /*4170*/  ULOP3.LUT UR6, UR19, 0xffff, URZ, 0xc0, !UPT ;  /* 0x0000ffff13067892 */ /* 0x000fe2000f8ec0ff */
[----:B------:R-:W-:Y:S01]  /*4180*/  UMOV UR8, 0xffff ;  /* 0x0000ffff00087882 */ /* 0x000fe20000000000 */
[----:B------:R-:W-:Y:S02]  /*4190*/  UMOV UR5, 0x1 ;  /* 0x0000000100057882 */ /* 0x000fe40000000000 */
[----:B------:R-:W-:-:S04]  /*41a0*/  USHF.R.U32.HI UR6, URZ, 0x5, UR6 ;  /* 0x00000005ff067899 */ /* 0x000fc80008011606 */
[----:B------:R-:W-:Y:S02]  /*41b0*/  USHF.L.U32 UR8, UR8, UR6, URZ ;  /* 0x0000000608087299 */ /* 0x000fe400080006ff */
[----:B------:R-:W-:-:S04]  /*41c0*/  USHF.L.U32 UR5, UR5, UR6, URZ ;  /* 0x0000000605057299 */ /* 0x000fc800080006ff */
[----:B--2---:R-:W-:-:S04]  /*41d0*/  LOP3.LUT R0, R0, UR8, RZ, 0xc0, !PT ;  /* 0x0000000800007c12 */ /* 0x004fc8000f8ec0ff */
[----:B------:R-:W-:-:S13]  /*41e0*/  ISETP.NE.AND P0, PT, R0, UR8, PT ;  /* 0x0000000800007c0c */ /* 0x000fda000bf05270 */
[----:B------:R-:W-:Y:S05]  /*41f0*/  @P0 BRA `(.L_x_81) ;  /* 0x0000000000580947 */ /* 0x000fea0003800000 */
[----:B------:R-:W2:Y:S02]  /*4200*/  LDS R0, [UR4+0x18] ;  /* 0x00001804ff007984 */ /* 0x000ea40008000800 */
[----:B--2---:R-:W-:-:S04]  /*4210*/  LOP3.LUT R0, R0, UR5, RZ, 0xc0, !PT ;  /* 0x0000000500007c12 */ /* 0x004fc8000f8ec0ff */
[----:B------:R-:W-:-:S13]  /*4220*/  ISETP.NE.AND P0, PT, R0, UR5, PT ;  /* 0x0000000500007c0c */ /* 0x000fda000bf05270 */
[----:B------:R-:W-:Y:S05]  /*4230*/  @P0 BRA `(.L_x_82) ;  /* 0x00000000003c0947 */ /* 0x000fea0003800000 */
[----:B------:R-:W2:Y:S01]  /*4240*/  S2R R2, SR_LANEID ;  /* 0x0000000000027919 */ /* 0x000ea20000000000 */
[----:B------:R-:W-:Y:S01]  /*4250*/  ULOP3.LUT UR8, URZ, UR8, URZ, 0x33, !UPT ;  /* 0x00000008ff087292 */ /* 0x000fe2000f8e33ff */
[----:B------:R-:W-:Y:S01]  /*4260*/  LOP3.LUT R4, RZ, UR5, RZ, 0x33, !PT ;  /* 0x00000005ff047c12 */ /* 0x000fe2000f8e33ff */
[----:B------:R-:W-:Y:S02]  /*4270*/  VOTEU.ANY UR7, UPT, PT ;  /* 0x0000000000077886 */ /* 0x000fe400038e0100 */
[----:B------:R-:W-:Y:S01]  /*4280*/  UFLO.U32 UR7, UR7 ;  /* 0x00000007000772bd */ /* 0x000fe200080e0000 */
[----:B------:R-:W3:Y:S01]  /*4290*/  REDUX UR5, R4 ;  /* 0x00000000040573c4 */ /* 0x000ee20000000000 */
[----:B------:R-:W-:-:S06]  /*42a0*/  IMAD.U32 R0, RZ, RZ, UR8 ;  /* 0x00000008ff007e24 */ /* 0x000fcc000f8e00ff */
[----:B------:R1:W-:Y:S01]  /*42b0*/  UTCATOMSWS.AND URZ, UR8 ;  /* 0x0000000800ff79e3 */ /* 0x0003e20008000000 */
[----:B------:R-:W4:Y:S01]  /*42c0*/  REDUX UR6, R0 ;  /* 0x00000000000673c4 */ /* 0x000f220000000000 */
[----:B--2---:R-:W-:Y:S01]  /*42d0*/  ISETP.EQ.U32.AND P0, PT, R2, UR7, PT ;  /* 0x0000000702007c0c */ /* 0x004fe2000bf02070 */
[----:B---3--:R-:W-:Y:S01]  /*42e0*/  IMAD.U32 R2, RZ, RZ, UR5 ;  /* 0x00000005ff027e24 */ /* 0x008fe2000f8e00ff */
[----:B----4-:R-:W-:-:S11]  /*42f0*/  MOV R3, UR6 ;  /* 0x0000000600037c02 */ /* 0x010fd60008000f00 */
[----:B------:R1:W-:Y:S04]  /*4300*/  @P0 ATOMS.AND RZ, [UR4+0x14], R3 ;  /* 0x00001403ffff098c */ /* 0x0003e8000a800004 */
[----:B------:R1:W-:Y:S01]  /*4310*/  @P0 ATOMS.AND RZ, [UR4+0x18], R2 ;  /* 0x00001802ffff098c */ /* 0x0003e2000a800004 */
[----:B------:R-:W-:Y:S05]  /*4320*/  BRA `(.L_x_83) ;  /* 0x0000000000147947 */ /* 0x000fea0003800000 */
.L_x_82:
[----:B------:R-:W-:Y:S02]  /*4330*/  MOV R2, 0x4350 ;  /* 0x0000435000027802 */ /* 0x000fe40000000f00 */
[----:B-1--45:R-:W-:Y:S05]  /*4340*/  CALL.REL.NOINC `($__internal_0_$__cuda_sm10x_tcgen05_guardrail_trap_col_being_dealloced_not_returned_by_alloc) ;  /* 0x0000006800287944 */ /* 0x032fea0003c00000 */
[----:B------:R-:W-:Y:S05]  /*4350*/  BRA `(.L_x_83) ;  /* 0x0000000000087947 */ /* 0x000fea0003800000 */
.L_x_81:
[----:B------:R-:W-:Y:S02]  /*4360*/  MOV R2, 0x4380 ;  /* 0x0000438000027802 */ /* 0x000fe40000000f00 */
[----:B-1--45:R-:W-:Y:S05]  /*4370*/  CALL.REL.NOINC `($__internal_2_$__cuda_sm10x_tcgen05_guardrail_trap_unallocated_columns_being_dealloced) ;  /* 0x0000006800347944 */ /* 0x032fea0003c00000 */
.L_x_83:
[----:B------:R-:W-:Y:S01]  /*4380*/  NOP ;  /* 0x0000000000007918 */ /* 0x000fe20000000000 */
[----:B-1----:R-:W-:Y:S05]  /*4390*/  EXIT ;  /* 0x000000000000794d */ /* 0x002fea0003800000 */
.L_x_65:
[----:B------:R-:W-:-:S09]  /*43a0*/  UISETP.NE.OR UP2, UPT, UR8, 0x3, !UP2 ;  /* 0x000000030800788c */ /* 0x000fd2000d745670 */
[----:B------:R-:W-:Y:S05]  /*43b0*/  BRA.U UP2, `(.L_x_84) ;  /* 0x0000001102147547 */ /* 0x000fea000b800000 */
[----:B------:R-:W1:Y:S01]  /*43c0*/  LDC R0, c[0x0][0xb30] ;  /* 0x0002cc00ff007b82 */ /* 0x000e620000000800 */
[----:B------:R-:W2:Y:S01]  /*43d0*/  LDCU.64 UR8, c[0x0][0x888] ;  /* 0x00011100ff0877ac */ /* 0x000ea20008000a00 */
[----:B------:R-:W-:Y:S02]  /*43e0*/  HFMA2 R29, -RZ, RZ, 0, 0 ;  /* 0x00000000ff1d7431 */ /* 0x000fe400000001ff */
[----:B------:R-:W-:Y:S01]  /*43f0*/  IMAD.MOV.U32 R31, RZ, RZ, 0x1 ;  /* 0x00000001ff1f7424 */ /* 0x000fe200078e00ff */
[----:B------:R-:W-:Y:S01]  /*4400*/  MOV R23, 0x1000 ;  /* 0x0000100000177802 */ /* 0x000fe20000000f00 */
[----:B------:R-:W4:Y:S01]  /*4410*/  LDCU.64 UR4, c[0x0][0x890] ;  /* 0x00011200ff0477ac */ /* 0x000f220008000a00 */
[----:B------:R-:W-:Y:S01]  /*4420*/  IMAD.MOV.U32 R30, RZ, RZ, RZ ;  /* 0x000000ffff1e7224 */ /* 0x000fe200078e00ff */
[----:B------:R-:W3:Y:S01]  /*4430*/  LDC R19, c[0x0][0x370] ;  /* 0x0000dc00ff137b82 */ /* 0x000ee20000000800 */
[----:B------:R-:W-:Y:S01]  /*4440*/  UMOV UR7, 0x400 ;  /* 0x0000040000077882 */ /* 0x000fe20000000000 */
[----:B------:R-:W-:-:S02]  /*4450*/  UPLOP3.LUT UP1, UPT, UPT, UPT, UPT, 0x40, 0x4 ;  /* 0x000000000004789c */ /* 0x000fc40003f2e870 */
[----:B------:R-:W-:-:S04]  /*4460*/  ULEA UR7, UR37, UR7, 0x18 ;  /* 0x0000000725077291 */ /* 0x000fc8000f8ec0ff */
[----:B------:R-:W3:Y:S01]  /*4470*/  LDC R2, c[0x0][0xb0c] ;  /* 0x0002c300ff027b82 */ /* 0x000ee20000000800 */
[----:B------:R-:W-:Y:S02]  /*4480*/  UIADD3 UR13, UPT, UPT, UR7, 0x158, URZ ;  /* 0x00000158070d7890 */ /* 0x000fe4000fffe0ff */
[----:B--2---:R-:W-:Y:S02]  /*4490*/  UISETP.NE.U32.AND UP2, UPT, UR8, URZ, UPT ;  /* 0x000000ff0800728c */ /* 0x004fe4000bf45070 */
[----:B------:R-:W-:Y:S02]  /*44a0*/  UIADD3 UR33, UPT, UPT, UR7, 0x140, URZ ;  /* 0x0000014007217890 */ /* 0x000fe4000fffe0ff */
[----:B----4-:R-:W-:Y:S01]  /*44b0*/  UISETP.NE.U32.AND UP3, UPT, UR4, URZ, UPT ;  /* 0x000000ff0400728c */ /* 0x010fe2000bf65070 */
[----:B------:R-:W2:Y:S01]  /*44c0*/  LDC R18, c[0x0][0xb20] ;  /* 0x0002c800ff127b82 */ /* 0x000ea20000000800 */
[----:B-1----:R-:W-:Y:S01]  /*44d0*/  ISETP.NE.AND P1, PT, R0, 0x1, PT ;  /* 0x000000010000780c */ /* 0x002fe20003f25270 */
[----:B------:R-:W-:-:S02]  /*44e0*/  UISETP.NE.AND.EX UP2, UPT, UR9, URZ, UPT, UP2 ;  /* 0x000000ff0900728c */ /* 0x000fc4000bf45320 */
[----:B------:R-:W-:Y:S02]  /*44f0*/  UIADD3 UR25, UPT, UPT, UR7, 0x148, URZ ;  /* 0x0000014807197890 */ /* 0x000fe4000fffe0ff */
[----:B------:R-:W-:Y:S02]  /*4500*/  UIADD3 UR17, UPT, UPT, UR7, 0x150, URZ ;  /* 0x0000015007117890 */ /* 0x000fe4000fffe0ff */
[----:B------:R-:W1:Y:S01]  /*4510*/  LDC.64 R32, c[0x0][0x348] ;  /* 0x0000d200ff207b82 */ /* 0x000e620000000a00 */
[----:B------:R-:W-:Y:S02]  /*4520*/  UPRMT UR13, UR37, 0x654, UR13 ;  /* 0x00000654250d7896 */ /* 0x000fe4000800000d */
[----:B------:R-:W-:-:S05]  /*4530*/  UISETP.NE.AND.EX UP3, UPT, UR5, URZ, UPT, UP3 ;  /* 0x000000ff0500728c */ /* 0x000fca000bf65330 */
[----:B------:R-:W4:Y:S08]  /*4540*/  LDC.64 R16, c[0x0][0xb10] ;  /* 0x0002c400ff107b82 */ /* 0x000f300000000a00 */
[----:B------:R-:W1:Y:S08]  /*4550*/  LDC.64 R6, c[0x0][0xb18] ;  /* 0x0002c600ff067b82 */ /* 0x000e700000000a00 */
[----:B------:R-:W1:Y:S08]  /*4560*/  LDC.64 R4, c[0x0][0xb28] ;  /* 0x0002ca00ff047b82 */ /* 0x000e700000000a00 */
[----:B--23--:R-:W1:Y:S02]  /*4570*/  LDC R22, c[0x0][0x374] ;  /* 0x0000dd00ff167b82 */ /* 0x00ce640000000800 */
.L_x_95:
[C---:B------:R-:W-:Y:S02]  /*4580*/  LEA R0, R30.reuse, UR7, 0x3 ;  /* 0x000000071e007c11 */ /* 0x040fe4000f8e18ff */
[----:B------:R-:W-:Y:S02]  /*4590*/  SHF.L.U32 R3, R29, 0x1f, RZ ;  /* 0x0000001f1d037819 */ /* 0x000fe400000006ff */
[----:B------:R-:W-:Y:S02]  /*45a0*/  LEA R24, R30, UR7, 0x4 ;  /* 0x000000071e187c11 */ /* 0x000fe4000f8e20ff */
[----:B--2---:R-:W2:Y:S02]  /*45b0*/  SYNCS.PHASECHK.TRANS64.TRYWAIT P0, [R0+URZ+0x190], R3 ;  /* 0x00019003000075a7 */ /* 0x004ea400080011ff */
[----:B--2---:R-:W-:Y:S05]  /*45c0*/  @!P0 BRA `(.L_x_85) ;  /* 0x00000060003c8947 */ /* 0x004fea0003800000 */
.L_x_201:
[----:B------:R-:W-:Y:S01]  /*45d0*/  ISETP.GE.AND P0, PT, R40, 0x1, PT ;  /* 0x000000012800780c */ /* 0x000fe20003f06270 */
[----:B------:R-:W3:Y:S01]  /*45e0*/  LDS.128 R24, [R24+0x220] ;  /* 0x0002200018187984 */ /* 0x000ee20000000c00 */
[----:B--2---:R-:W-:Y:S01]  /*45f0*/  VIADD R0, R0, 0x1a0 ;  /* 0x000001a000007836 */ /* 0x004fe20000000000 */
[----:B------:R-:W-:Y:S01]  /*4600*/  @!PT LDS RZ, [RZ] ;  /* 0x00000000fffff984 */ /* 0x000fe20000000800 */
[----:B------:R-:W-:Y:S01]  /*4610*/  @!PT LDS RZ, [RZ] ;  /* 0x00000000fffff984 */ /* 0x000fe20000000800 */
[----:B------:R-:W-:Y:S01]  /*4620*/  @!PT LDS RZ, [RZ] ;  /* 0x00000000fffff984 */ /* 0x000fe20000000800 */
[----:B------:R-:W-:Y:S01]  /*4630*/  @!PT LDS RZ, [RZ] ;  /* 0x00000000fffff984 */ /* 0x000fe20000000800 */
[----:B------:R2:W-:Y:S06]  /*4640*/  MEMBAR.ALL.CTA ;  /* 0x0000000000007992 */ /* 0x0005ec0000008000 */
[----:B--2---:R-:W2:Y:S01]  /*4650*/  FENCE.VIEW.ASYNC.S ;  /* 0x00000000000073c6 */ /* 0x004ea20000000000 */
[----:B------:R-:W-:Y:S04]  /*4660*/  PRMT R0, RZ, 0x654, R0 ;  /* 0x00000654ff007816 */ /* 0x000fe80000000000 */
[----:B--2---:R2:W-:Y:S01]  /*4670*/  SYNCS.ARRIVE.TRANS64.RED.A1T0 RZ, [R0+URZ], RZ ;  /* 0x000000ff00ff79a7 */ /* 0x0045e200081004ff */
[----:B---3--:R-:W-:Y:S11]  /*4680*/  LOP3.LUT P3, RZ, R26, 0x1, RZ, 0xc0, !PT ;  /* 0x000000011aff7812 */ /* 0x008ff6000786c0ff */
[----:B------:R-:W-:Y:S02]  /*4690*/  @!UPT UIADD3 URZ, UPT, UPT, URZ, URZ, URZ ;  /* 0x000000fffffff290 */ /* 0x000fe4000fffe0ff */
[----:B------:R-:W-:Y:S02]  /*46a0*/  @P3 MOV R13, R24 ;  /* 0x00000018000d3202 */ /* 0x000fe40000000f00 */
[----:B------:R-:W-:Y:S01]  /*46b0*/  @P3 LOP3.LUT R8, R25, 0xffff, RZ, 0xc0, !PT ;  /* 0x0000ffff19083812 */ /* 0x000fe200078ec0ff */
[----:B--2---:R-:W-:Y:S06]  /*46c0*/  @!P0 BRA `(.L_x_86) ;  /* 0x0000000000a48947 */ /* 0x004fec0003800000 */
[----:B-1----:R-:W-:Y:S01]  /*46d0*/  IMAD.HI.U32 R35, R22, R7, RZ ;  /* 0x0000000716237227 */ /* 0x002fe200078e00ff */
[----:B------:R-:W-:Y:S02]  /*46e0*/  ISETP.NE.AND P0, PT, R6, 0x1, PT ;  /* 0x000000010600780c */ /* 0x000fe40003f05270 */
[----:B------:R-:W-:Y:S01]  /*46f0*/  ISETP.NE.AND P2, PT, R40, 0x1, PT ;  /* 0x000000012800780c */ /* 0x000fe20003f45270 */
[----:B----4-:R-:W-:Y:S01]  /*4700*/  IMAD.HI.U32 R34, R19, R16, RZ ;  /* 0x0000001013227227 */ /* 0x010fe200078e00ff */
[----:B------:R-:W-:Y:S02]  /*4710*/  SHF.R.U32.HI R35, RZ, R18, R35 ;  /* 0x00000012ff237219 */ /* 0x000fe40000011623 */
[----:B------:R-:W-:Y:S01]  /*4720*/  ISETP.NE.AND P4, PT, R2, 0x1, PT ;  /* 0x000000010200780c */ /* 0x000fe20003f85270 */
[----:B------:R-:W-:Y:S01]  /*4730*/  IMAD.HI.U32 R36, R13, R16, RZ ;  /* 0x000000100d247227 */ /* 0x000fe200078e00ff */
[----:B------:R-:W-:Y:S02]  /*4740*/  SHF.R.U32.HI R34, RZ, R17, R34 ;  /* 0x00000011ff227219 */ /* 0x000fe40000011622 */
[----:B------:R-:W-:Y:S01]  /*4750*/  SEL R3, R22, R35, !P0 ;  /* 0x0000002316037207 */ /* 0x000fe20004000000 */
[C---:B------:R-:W-:Y:S01]  /*4760*/  IMAD.HI.U32 R35, R8.reuse, R7, RZ ;  /* 0x0000000708237227 */ /* 0x040fe200078e00ff */
[----:B------:R-:W-:Y:S02]  /*4770*/  SEL R11, R19, R34, !P4 ;  /* 0x00000022130b7207 */ /* 0x000fe40006000000 */
[----:B------:R-:W-:Y:S01]  /*4780*/  SHF.R.U32.HI R36, RZ, R17, R36 ;  /* 0x00000011ff247219 */ /* 0x000fe20000011624 */
[----:B------:R-:W-:Y:S01]  /*4790*/  IMAD.HI.U32 R38, R3, R4, RZ ;  /* 0x0000000403267227 */ /* 0x000fe200078e00ff */
[----:B------:R-:W-:Y:S03]  /*47a0*/  SHF.R.U32.HI R35, RZ, R18, R35 ;  /* 0x00000012ff237219 */ /* 0x000fe60000011623 */
[----:B------:R-:W-:Y:S01]  /*47b0*/  IMAD.HI.U32 R34, R11, R4, RZ ;  /* 0x000000040b227227 */ /* 0x000fe200078e00ff */
[----:B------:R-:W-:Y:S02]  /*47c0*/  @P2 SHF.R.U32.HI R3, RZ, R5, R38 ;  /* 0x00000005ff032219 */ /* 0x000fe40000011626 */
[----:B------:R-:W-:Y:S02]  /*47d0*/  SEL R9, R8, R35, !P0 ;  /* 0x0000002308097207 */ /* 0x000fe40004000000 */
[----:B------:R-:W-:Y:S01]  /*47e0*/  @P2 SHF.R.U32.HI R11, RZ, R5, R34 ;  /* 0x00000005ff0b2219 */ /* 0x000fe20000011622 */
[C---:B------:R-:W-:Y:S01]  /*47f0*/  IMAD R10, R40.reuse, R3, RZ ;  /* 0x00000003280a7224 */ /* 0x040fe200078e02ff */
[----:B------:R-:W-:Y:S01]  /*4800*/  SEL R3, R13, R36, !P4 ;  /* 0x000000240d037207 */ /* 0x000fe20006000000 */
[C---:B------:R-:W-:Y:S03]  /*4810*/  IMAD.HI.U32 R14, R9.reuse, R4, RZ ;  /* 0x00000004090e7227 */ /* 0x040fe600078e00ff */
[----:B------:R-:W-:Y:S01]  /*4820*/  ISETP.GE.AND P0, PT, R9, R10, PT ;  /* 0x0000000a0900720c */ /* 0x000fe20003f06270 */
[C---:B------:R-:W-:Y:S01]  /*4830*/  IMAD R12, R40.reuse, R11, RZ ;  /* 0x0000000b280c7224 */ /* 0x040fe200078e02ff */
[-C--:B------:R-:W-:Y:S04]  /*4840*/  SHF.R.U32.HI R14, RZ, R5.reuse, R14 ;  /* 0x00000005ff0e7219 */ /* 0x080fe8000001160e */
[----:B------:R-:W-:Y:S02]  /*4850*/  ISETP.GE.OR P0, PT, R3, R12, P0 ;  /* 0x0000000c0300720c */ /* 0x000fe40000706670 */
[----:B------:R-:W-:Y:S05]  /*4860*/  SEL R15, R9, R14, !P2 ;  /* 0x0000000e090f7207 */ /* 0x000fea0005000000 */
[----:B------:R-:W-:Y:S04]  /*4870*/  IMAD.MOV R14, RZ, RZ, -R15 ;  /* 0x000000ffff0e7224 */ /* 0x000fe800078e0a0f */
[----:B------:R-:W-:Y:S02]  /*4880*/  IMAD R14, R40, R14, R9 ;  /* 0x0000000e280e7224 */ /* 0x000fe400078e0209 */
[C---:B------:R-:W-:Y:S05]  /*4890*/  @!P0 IMAD.HI.U32 R10, R3.reuse, R4, RZ ;  /* 0x00000004030a8227 */ /* 0x040fea00078e00ff */
[----:B------:R-:W-:Y:S04]  /*48a0*/  @!P0 SHF.R.U32.HI R10, RZ, R5, R10 ;  /* 0x00000005ff0a8219 */ /* 0x000fe8000001160a */
[----:B------:R-:W-:Y:S01]  /*48b0*/  @!P0 SEL R0, R3, R10, !P2 ;  /* 0x0000000a03008207 */ /* 0x000fe20005000000 */
[----:B------:R-:W-:Y:S03]  /*48c0*/  IMAD.MOV R10, RZ, RZ, -R3 ;  /* 0x000000ffff0a7224 */ /* 0x000fe600078e0a03 */
[----:B------:R-:W-:Y:S01]  /*48d0*/  @!P0 IADD3 R15, PT, PT, R15, -R0, RZ ;  /* 0x800000000f0f8210 */ /* 0x000fe20007ffe0ff */
[----:B------:R-:W-:Y:S01]  /*48e0*/  @!P0 IMAD R0, R11, R14, R0 ;  /* 0x0000000e0b008224 */ /* 0x000fe200078e0200 */
[----:B------:R-:W-:Y:S01]  /*48f0*/  IADD3 R11, PT, PT, -R9, RZ, RZ ;  /* 0x000000ff090b7210 */ /* 0x000fe20007ffe1ff */
[----:B------:R-:W-:Y:S02]  /*4900*/  IMAD R13, R2, R10, R13 ;  /* 0x0000000a020d7224 */ /* 0x000fe400078e020d */
[----:B------:R-:W-:Y:S02]  /*4910*/  @!P0 IMAD R9, R15, R40, R3 ;  /* 0x000000280f098224 */ /* 0x000fe400078e0203 */
[----:B------:R-:W-:Y:S02]  /*4920*/  @!P0 IMAD.MOV.U32 R3, RZ, RZ, R0 ;  /* 0x000000ffff038224 */ /* 0x000fe400078e0000 */
[----:B------:R-:W-:Y:S02]  /*4930*/  IMAD R8, R6, R11, R8 ;  /* 0x0000000b06087224 */ /* 0x000fe400078e0208 */
[----:B------:R-:W-:Y:S02]  /*4940*/  IMAD R13, R3, R2, R13 ;  /* 0x00000002030d7224 */ /* 0x000fe400078e020d */
[----:B------:R-:W-:Y:S02]  /*4950*/  IMAD R8, R9, R6, R8 ;  /* 0x0000000609087224 */ /* 0x000fe400078e0208 */
.L_x_86:
[----:B------:R-:W-:Y:S05]  /*4960*/  BRA.U UP1, `(.L_x_87) ;  /* 0x0000000101107547 */ /* 0x000fea000b800000 */
[----:B------:R-:W-:Y:S04]  /*4970*/  MOV R0, UR6 ;  /* 0x0000000600007c02 */ /* 0x000fe80008000f00 */
[----:B------:R-:W-:Y:S04]  /*4980*/  SHF.L.U32 R3, R0, 0x1f, RZ ;  /* 0x0000001f00037819 */ /* 0x000fe800000006ff */
[----:B------:R-:W2:Y:S02]  /*4990*/  SYNCS.PHASECHK.TRANS64.TRYWAIT P0, [UR7+0x188], R3 ;  /* 0x00018803ff0075a7 */ /* 0x000ea40008001107 */
[----:B--2---:R-:W-:Y:S05]  /*49a0*/  @!P0 BRA `(.L_x_88) ;  /* 0x0000005c00588947 */ /* 0x004fea0003800000 */
.L_x_87:
[----:B------:R-:W-:Y:S02]  /*49b0*/  R2UR UR35, R21 ;  /* 0x00000000152372ca */ /* 0x000fe400000e0000 */
[----:B------:R-:W-:Y:S02]  /*49c0*/  R2UR UR34, R20 ;  /* 0x00000000142272ca */ /* 0x000fe400000e0000 */
[----:B------:R-:W-:Y:S02]  /*49d0*/  ISETP.NE.U32.AND P2, PT, RZ, UR4, PT ;  /* 0x00000004ff007c0c */ /* 0x000fe4000bf45070 */
[----:B------:R-:W-:Y:S02]  /*49e0*/  SHF.L.U32 R12, R31, 0x1f, RZ ;  /* 0x0000001f1f0c7819 */ /* 0x000fe400000006ff */
[----:B------:R-:W-:Y:S05]  /*49f0*/  ISETP.NE.AND.EX P2, PT, RZ, UR5, PT, P2 ;  /* 0x00000005ff007c0c */ /* 0x000fea000bf45320 */
[----:B------:R-:W-:Y:S02]  /*4a00*/  USHF.L.U32 UR35, UR35, 0x6, URZ ;  /* 0x0000000623237899 */ /* 0x000fe400080006ff */
[----:B------:R-:W-:Y:S01]  /*4a10*/  USHF.L.U32 UR34, UR34, 0x8, URZ ;  /* 0x0000000822227899 */ /* 0x000fe200080006ff */
[----:B------:R-:W-:Y:S11]  /*4a20*/  BRA.U !UP3, `(.L_x_89) ;  /* 0x000000010b347547 */ /* 0x000ff6000b800000 */
[----:B------:R-:W-:Y:S01]  /*4a30*/  UPLOP3.LUT UP0, UPT, UPT, UPT, UP2, 0x80, 0x8 ;  /* 0x000000000008789c */ /* 0x000fe20003f0f020 */
[----:B--2---:R-:W-:Y:S02]  /*4a40*/  HFMA2 R0, -RZ, RZ, 0, 5.9604644775390625e-08 ;  /* 0x00000001ff007431 */ /* 0x004fe400000001ff */
[----:B------:R-:W-:Y:S03]  /*4a50*/  IMAD.MOV.U32 R91, RZ, RZ, 0x1 ;  /* 0x00000001ff5b7424 */ /* 0x000fe600078e00ff */
[----:B------:R-:W-:Y:S05]  /*4a60*/  PLOP3.LUT P0, PT, PT, PT, UP0, 0x80, 0x8 ;  /* 0x000000000008781c */ /* 0x000fea0003f0f008 */
[----:B------:R-:W2:Y:S01]  /*4a70*/  @UP0 LDCU.64 UR10, c[0x0][0x888] ;  /* 0x00011100ff0a07ac */ /* 0x000ea20008000a00 */
[----:B------:R-:W-:Y:S07]  /*4a80*/  @UP0 UIMAD UR8, UR36, UR4, URZ ;  /* 0x00000004240802a4 */ /* 0x000fee000f8e02ff */
[----:B------:R-:W-:Y:S01]  /*4a90*/  @!P0 PRMT R91, R0, 0x7610, R91 ;  /* 0x00007610005b8816 */ /* 0x000fe2000000005b */
[----:B--2---:R-:W-:Y:S03]  /*4aa0*/  @UP0 UIMAD.WIDE UR10, UR8, 0x4, UR10 ;  /* 0x00000004080a08a5 */ /* 0x004fe6000f8e020a */
[----:B------:R-:W2:Y:S03]  /*4ab0*/  @!UP0 LDCU UR8, c[0x0][0x880] ;  /* 0x00011000ff0887ac */ /* 0x000ea60008000800 */
[----:B------:R-:W-:Y:S01]  /*4ac0*/  IMAD.U32 R10, RZ, RZ, UR10 ;  /* 0x0000000aff0a7e24 */ /* 0x000fe2000f8e00ff */
[----:B------:R-:W-:Y:S05]  /*4ad0*/  MOV R11, UR11 ;  /* 0x0000000b000b7c02 */ /* 0x000fea0008000f00 */
[----:B-----5:R3:W5:Y:S02]  /*4ae0*/  @P0 LDG.E R50, desc[UR46][R10.64] ;  /* 0x0000002e0a320981 */ /* 0x020764000c1e1900 */
[----:B--23--:R-:W-:Y:S07]  /*4af0*/  @!P0 IMAD.U32 R50, RZ, RZ, UR8 ;  /* 0x00000008ff328e24 */ /* 0x00cfee000f8e00ff */
.L_x_89:
[----:B-----5:R-:W-:Y:S01]  /*4b00*/  @!P2 ISETP.EQ.AND P0, PT, R50, RZ, PT ;  /* 0x000000ff3200a20c */ /* 0x020fe20003f02270 */
[----:B------:R-:W-:Y:S01]  /*4b10*/  @!UPT UIADD3 URZ, UPT, UPT, URZ, URZ, URZ ;  /* 0x000000fffffff290 */ /* 0x000fe2000fffe0ff */
[----:B------:R-:W-:Y:S11]  /*4b20*/  @!P2 BRA `(.L_x_90) ;  /* 0x000000000014a947 */ /* 0x000ff60003800000 */
[----:B------:R-:W-:Y:S02]  /*4b30*/  LOP3.LUT P2, RZ, R91, 0xff, RZ, 0xc0, !PT ;  /* 0x000000ff5bff7812 */ /* 0x000fe4000784c0ff */
[----:B------:R-:W-:Y:S04]  /*4b40*/  PLOP3.LUT P0, PT, PT, PT, UP0, 0x80, 0x8 ;  /* 0x000000000008781c */ /* 0x000fe80003f0f008 */
[----:B------:R-:W-:Y:S07]  /*4b50*/  PLOP3.LUT P0, PT, P0, PT, PT, 0x8, 0x80 ;  /* 0x000000000080781c */ /* 0x000fee000070e170 */
[----:B------:R-:W-:Y:S11]  /*4b60*/  @P2 ISETP.EQ.AND P0, PT, R50, RZ, PT ;  /* 0x000000ff3200220c */ /* 0x000ff60003f02270 */
[----:B------:R-:W-:Y:S02]  /*4b70*/  @!UPT UIADD3 URZ, UPT, UPT, URZ, URZ, URZ ;  /* 0x000000fffffff290 */ /* 0x000fe4000fffe0ff */
.L_x_90:
[----:B------:R-:W3:Y:S01]  /*4b80*/  SYNCS.PHASECHK.TRANS64.TRYWAIT P2, [UR7+0x160], R12 ;  /* 0x0001600cff0075a7 */ /* 0x000ee20008041107 */
[----:B------:R-:W-:Y:S04]  /*4b90*/  ELECT P4, URZ, PT ;  /* 0x0000000000ff782f */ /* 0x000fe80003880000 */
[----:B------:R-:W-:Y:S11]  /*4ba0*/  PLOP3.LUT P4, PT, P0, P4, PT, 0xf2, 0x2f ;  /* 0x00000000002f781c */ /* 0x000ff60000789e72 */
[----:B------:R-:W-:Y:S02]  /*4bb0*/  @!UPT UIADD3 URZ, UPT, UPT, URZ, URZ, URZ ;  /* 0x000000fffffff290 */ /* 0x000fe4000fffe0ff */
[----:B-1----:R-:W-:Y:S05]  /*4bc0*/  @!P4 IADD3 R9, P0, PT, R32, 0x580, RZ ;  /* 0x000005802009c810 */ /* 0x002fea0007f1e0ff */
[----:B--2---:R-:W-:Y:S01]  /*4bd0*/  @!P4 IMAD.X R0, RZ, RZ, R33, P0 ;  /* 0x000000ffff00c224 */ /* 0x004fe200000e0621 */
[----:B---3--:R-:W-:Y:S07]  /*4be0*/  @!P2 BRA `(.L_x_91) ;  /* 0x0000005800e0a947 */ /* 0x008fee0003800000 */
.L_x_204:
[----:B------:R-:W-:Y:S01]  /*4bf0*/  @!P4 R2UR UR8, R0 ;  /* 0x000000000008c2ca */ /* 0x000fe200000e0000 */
[----:B------:R-:W-:Y:S01]  /*4c00*/  VOTEU.ALL UP1, P4 ;  /* 0x0000000000ff7886 */ /* 0x000fe20002020000 */
[----:B------:R-:W-:Y:S01]  /*4c10*/  @!P4 R2UR UR9, R9 ;  /* 0x000000000909c2ca */ /* 0x000fe200000e0000 */
[----:B------:R-:W-:Y:S01]  /*4c20*/  @!P4 IMAD.MOV.U32 R0, RZ, RZ, 0x1000 ;  /* 0x00001000ff00c424 */ /* 0x000fe200078e00ff */
[----:B------:R-:W-:Y:S01]  /*4c30*/  UMOV UR10, 0x0 ;  /* 0x00000000000a7882 */ /* 0x000fe20000000000 */
[----:B------:R-:W-:Y:S01]  /*4c40*/  UMOV UR11, 0x10000000 ;  /* 0x10000000000b7882 */ /* 0x000fe20000000000 */
[----:B------:R-:W-:Y:S01]  /*4c50*/  @!UP1 UIADD3 UR32, UPT, UPT, UR7, 0x400, URZ ;  /* 0x0000040007209890 */ /* 0x000fe2000fffe0ff */
[----:B------:R-:W-:Y:S01]  /*4c60*/  @!P4 IADD3 R9, P0, PT, R32, 0x580, RZ ;  /* 0x000005802009c810 */ /* 0x000fe20007f1e0ff */
[----:B------:R-:W-:Y:S05]  /*4c70*/  VOTEU.ALL UP1, P4 ;  /* 0x0000000000ff7886 */ /* 0x000fea0002020000 */
[----:B------:R-:W-:Y:S01]  /*4c80*/  IMAD.U32 R11, RZ, RZ, UR8 ;  /* 0x00000008ff0b7e24 */ /* 0x000fe2000f8e00ff */
[----:B------:R-:W-:Y:S01]  /*4c90*/  UPRMT UR8, UR37, 0x654, UR33 ;  /* 0x0000065425087896 */ /* 0x000fe20008000021 */
[----:B------:R-:W-:Y:S03]  /*4ca0*/  IMAD.U32 R10, RZ, RZ, UR9 ;  /* 0x00000009ff0a7e24 */ /* 0x000fe6000f8e00ff */
[----:B------:R-:W-:Y:S02]  /*4cb0*/  @!P4 R2UR UR15, R11 ;  /* 0x000000000b0fc2ca */ /* 0x000fe400000e0000 */
[----:B------:R-:W-:Y:S11]  /*4cc0*/  @!P4 R2UR UR14, R10 ;  /* 0x000000000a0ec2ca */ /* 0x000ff600000e0000 */
[----:B------:R-:W-:Y:S02]  /*4cd0*/  @!UPT UIADD3 URZ, UPT, UPT, URZ, URZ, URZ ;  /* 0x000000fffffff290 */ /* 0x000fe4000fffe0ff */
[----:B------:R2:W-:Y:S01]  /*4ce0*/  @!UP1 UTMALDG.3D [UR32], [UR14], desc[UR10] ;  /* 0x00000a200e0095b4 */ /* 0x0005e20008011000 */
[----:B------:R3:W-:Y:S01]  /*4cf0*/  @!P4 SYNCS.ARRIVE.TRANS64.RED.A0TR RZ, [UR7+0x140], R0 ;  /* 0x00014000ffffc9a7 */ /* 0x0007e20008300407 */
[----:B------:R-:W-:Y:S01]  /*4d00*/  SYNCS.ARRIVE.TRANS64.RED.A1T0 RZ, [UR8], RZ ;  /* 0x000000ffffff79a7 */ /* 0x000fe20008100408 */
[----:B---3--:R-:W-:Y:S01]  /*4d10*/  @!P4 IMAD.X R0, RZ, RZ, R33, P0 ;  /* 0x000000ffff00c224 */ /* 0x008fe200000e0621 */
[----:B------:R-:W3:Y:S02]  /*4d20*/  SYNCS.PHASECHK.TRANS64.TRYWAIT P2, [UR7+0x168], R12 ;  /* 0x0001680cff0075a7 */ /* 0x000ee40008041107 */
[----:B--23--:R-:W-:Y:S05]  /*4d30*/  @!P2 BRA `(.L_x_92) ;  /* 0x0000005800a4a947 */ /* 0x00cfea0003800000 */
.L_x_206:
        /* <DEDUP_REMOVED lines=8> */
[----:B------:R-:W-:Y:S01]  /*4dc0*/  @!UP1 UIADD3 UR24, UPT, UPT, UR7, 0x1400, URZ ;  /* 0x0000140007189890 */ /* 0x000fe2000fffe0ff */
[----:B------:R-:W-:Y:S01]  /*4dd0*/  VOTEU.ALL UP1, P4 ;  /* 0x0000000000ff7886 */ /* 0x000fe20002020000 */
[----:B------:R-:W-:Y:S01]  /*4de0*/  UMOV UR27, UR35 ;  /* 0x00000023001b7c82 */ /* 0x000fe20008000000 */
[----:B------:R-:W-:Y:S02]  /*4df0*/  UMOV UR28, UR36 ;  /* 0x00000024001c7c82 */ /* 0x000fe40008000000 */
[----:B------:R-:W-:Y:S01]  /*4e00*/  IMAD.U32 R11, RZ, RZ, UR8 ;  /* 0x00000008ff0b7e24 */ /* 0x000fe2000f8e00ff */
[----:B------:R-:W-:Y:S01]  /*4e10*/  UPRMT UR8, UR37, 0x654, UR25 ;  /* 0x0000065425087896 */ /* 0x000fe20008000019 */
[----:B------:R-:W-:Y:S02]  /*4e20*/  IMAD.U32 R10, RZ, RZ, UR9 ;  /* 0x00000009ff0a7e24 */ /* 0x000fe4000f8e00ff */
[----:B------:R-:W-:Y:S01]  /*4e30*/  @!P4 IMAD.X R20, RZ, RZ, R33, P0 ;  /* 0x000000ffff14c224 */ /* 0x000fe200000e0621 */
[----:B------:R-:W-:Y:S02]  /*4e40*/  @!P4 R2UR UR15, R11 ;  /* 0x000000000b0fc2ca */ /* 0x000fe400000e0000 */
[----:B------:R-:W-:Y:S11]  /*4e50*/  @!P4 R2UR UR14, R10 ;  /* 0x000000000a0ec2ca */ /* 0x000ff600000e0000 */
[----:B------:R-:W-:Y:S02]  /*4e60*/  @!UPT UIADD3 URZ, UPT, UPT, URZ, URZ, URZ ;  /* 0x000000fffffff290 */ /* 0x000fe4000fffe0ff */
[----:B------:R2:W-:Y:S01]  /*4e70*/  @!UP1 UTMALDG.3D [UR24], [UR14], desc[UR10] ;  /* 0x00000a180e0095b4 */ /* 0x0005e20008011000 */
[----:B------:R2:W-:Y:S01]  /*4e80*/  @!P4 SYNCS.ARRIVE.TRANS64.RED.A0TR RZ, [UR7+0x148], R0 ;  /* 0x00014800ffffc9a7 */ /* 0x0005e20008300407 */
[----:B------:R-:W-:Y:S01]  /*4e90*/  SYNCS.ARRIVE.TRANS64.RED.A1T0 RZ, [UR8], RZ ;  /* 0x000000ffffff79a7 */ /* 0x000fe20008100408 */
[----:B------:R-:W3:Y:S02]  /*4ea0*/  SYNCS.PHASECHK.TRANS64.TRYWAIT P2, [UR7+0x170], R12 ;  /* 0x0001700cff0075a7 */ /* 0x000ee40008041107 */
[----:B--23--:R-:W-:Y:S05]  /*4eb0*/  @!P2 BRA `(.L_x_93) ;  /* 0x00000058005ca947 */ /* 0x00cfea0003800000 */
.L_x_208:
[----:B------:R-:W2:Y:S01]  /*4ec0*/  LDC.64 R14, c[0x0][0xb10] ;  /* 0x0002c400ff0e7b82 */ /* 0x000ea20000000a00 */
[----:B------:R-:W-:Y:S01]  /*4ed0*/  @!P4 R2UR UR8, R20 ;  /* 0x000000001408c2ca */ /* 0x000fe200000e0000 */
[----:B------:R-:W-:Y:S01]  /*4ee0*/  VOTEU.ALL UP1, P4 ;  /* 0x0000000000ff7886 */ /* 0x000fe20002020000 */
[----:B------:R-:W-:Y:S01]  /*4ef0*/  @!P4 R2UR UR9, R21 ;  /* 0x000000001509c2ca */ /* 0x000fe200000e0000 */
[----:B------:R-:W-:Y:S01]  /*4f00*/  UMOV UR10, 0x0 ;  /* 0x00000000000a7882 */ /* 0x000fe20000000000 */
[----:B------:R-:W-:Y:S03]  /*4f10*/  UMOV UR11, 0x10000000 ;  /* 0x10000000000b7882 */ /* 0x000fe60000000000 */
[----:B------:R-:W3:Y:S01]  /*4f20*/  LDC.64 R10, c[0x0][0xb18] ;  /* 0x0002c600ff0a7b82 */ /* 0x000ee20000000a00 */
[----:B------:R-:W-:Y:S01]  /*4f30*/  @!UP1 UIADD3 UR18, UPT, UPT, UR34, 0x80, URZ ;  /* 0x0000008022129890 */ /* 0x000fe2000fffe0ff */
[----:B------:R-:W-:Y:S01]  /*4f40*/  @P3 SHF.R.U32.HI R28, RZ, 0x10, R25 ;  /* 0x00000010ff1c3819 */ /* 0x000fe20000011619 */
[----:B------:R-:W-:Y:S01]  /*4f50*/  @!UP1 UIADD3 UR16, UPT, UPT, UR7, 0x2400, URZ ;  /* 0x0000240007109890 */ /* 0x000fe2000fffe0ff */
[----:B------:R-:W-:Y:S01]  /*4f60*/  VIADD R30, R30, 0x1 ;  /* 0x000000011e1e7836 */ /* 0x000fe20000000000 */
[----:B------:R-:W-:Y:S03]  /*4f70*/  VOTEU.ALL UP1, P4 ;  /* 0x0000000000ff7886 */ /* 0x000fe60002020000 */
[----:B------:R-:W5:Y:S01]  /*4f80*/  @!P1 LDC R0, c[0x0][0xb20] ;  /* 0x0002c800ff009b82 */ /* 0x000f620000000800 */
[----:B------:R-:W-:Y:S01]  /*4f90*/  UMOV UR19, UR35 ;  /* 0x0000002300137c82 */ /* 0x000fe20008000000 */
[----:B------:R-:W-:Y:S01]  /*4fa0*/  IMAD.U32 R21, RZ, RZ, UR8 ;  /* 0x00000008ff157e24 */ /* 0x000fe2000f8e00ff */
[----:B------:R-:W-:Y:S05]  /*4fb0*/  UMOV UR20, UR36 ;  /* 0x0000002400147c82 */ /* 0x000fea0008000000 */
[----:B-1----:R-:W1:Y:S01]  /*4fc0*/  @!P1 LDC R3, c[0x0][0xb0c] ;  /* 0x0002c300ff039b82 */ /* 0x002e620000000800 */
[----:B------:R-:W-:Y:S01]  /*4fd0*/  IMAD.U32 R20, RZ, RZ, UR9 ;  /* 0x00000009ff147e24 */ /* 0x000fe2000f8e00ff */
[----:B------:R-:W-:Y:S01]  /*4fe0*/  UPRMT UR8, UR37, 0x654, UR17 ;  /* 0x0000065425087896 */ /* 0x000fe20008000011 */
[----:B------:R-:W-:Y:S03]  /*4ff0*/  @!P4 R2UR UR15, R21 ;  /* 0x00000000150fc2ca */ /* 0x000fe600000e0000 */
[----:B------:R-:W-:Y:S01]  /*5000*/  @!P4 R2UR UR14, R20 ;  /* 0x00000000140ec2ca */ /* 0x000fe200000e0000 */
[----:B------:R-:W-:Y:S11]  /*5010*/  @!P4 IMAD.MOV.U32 R20, RZ, RZ, 0x1000 ;  /* 0x00001000ff14c424 */ /* 0x000ff600078e00ff */
[----:B------:R-:W-:Y:S01]  /*5020*/  @!UPT UIADD3 URZ, UPT, UPT, URZ, URZ, URZ ;  /* 0x000000fffffff290 */ /* 0x000fe2000fffe0ff */
[----:B------:R1:W-:Y:S01]  /*5030*/  @!UP1 UTMALDG.3D [UR16], [UR14], desc[UR10] ;  /* 0x00000a100e0095b4 */ /* 0x0003e20008011000 */
[----:B------:R1:W-:Y:S02]  /*5040*/  @!P4 SYNCS.ARRIVE.TRANS64.RED.A0TR RZ, [UR7+0x150], R20 ;  /* 0x00015014ffffc9a7 */ /* 0x0003e40008300407 */
[----:B-1----:R-:W-:Y:S01]  /*5050*/  @!P1 ISETP.NE.AND P2, PT, R3, 0x1, PT ;  /* 0x000000010300980c */ /* 0x002fe20003f45270 */
[C---:B--2---:R-:W-:Y:S01]  /*5060*/  @!P1 IMAD.HI.U32 R14, R13.reuse, R14, RZ ;  /* 0x0000000e0d0e9227 */ /* 0x044fe200078e00ff */
[----:B---3--:R-:W-:Y:S03]  /*5070*/  @!P1 ISETP.NE.AND P0, PT, R10, 0x1, PT ;  /* 0x000000010a00980c */ /* 0x008fe60003f05270 */
[C---:B------:R-:W-:Y:S01]  /*5080*/  @!P1 IMAD.HI.U32 R11, R8.reuse, R11, RZ ;  /* 0x0000000b080b9227 */ /* 0x040fe200078e00ff */
[----:B------:R-:W-:Y:S04]  /*5090*/  @!P1 SHF.R.U32.HI R14, RZ, R15, R14 ;  /* 0x0000000fff0e9219 */ /* 0x000fe8000001160e */
[----:B-----5:R-:W-:Y:S01]  /*50a0*/  @!P1 SHF.R.U32.HI R9, RZ, R0, R11 ;  /* 0x00000000ff099219 */ /* 0x020fe2000001160b */
[----:B------:R-:W-:Y:S01]  /*50b0*/  SYNCS.ARRIVE.TRANS64.RED.A1T0 RZ, [UR8], RZ ;  /* 0x000000ffffff79a7 */ /* 0x000fe20008100408 */
[----:B------:R-:W-:Y:S02]  /*50c0*/  @!P1 SEL R14, R13, R14, !P2 ;  /* 0x0000000e0d0e9207 */ /* 0x000fe40005000000 */
[----:B------:R-:W-:Y:S01]  /*50d0*/  @!P1 SEL R9, R8, R9, !P0 ;  /* 0x0000000908099207 */ /* 0x000fe20004000000 */
[----:B------:R-:W1:Y:S04]  /*50e0*/  SYNCS.PHASECHK.TRANS64.TRYWAIT P5, [UR7+0x178], R12 ;  /* 0x0001780cff0075a7 */ /* 0x000e6800080a1107 */
[----:B------:R-:W-:Y:S02]  /*50f0*/  @!P1 IMAD.IADD R0, R9, 0x1, -R14 ;  /* 0x0000000109009824 */ /* 0x000fe400078e0a0e */
[----:B------:R-:W-:Y:S02]  /*5100*/  @!P1 IMAD.IADD R9, R14, 0x1, -R9 ;  /* 0x000000010e099824 */ /* 0x000fe400078e0a09 */
[----:B------:R-:W-:Y:S02]  /*5110*/  @!P1 IMAD R13, R0, R3, R13 ;  /* 0x00000003000d9224 */ /* 0x000fe400078e020d */
[----:B------:R-:W-:Y:S01]  /*5120*/  @!P1 IMAD R8, R9, R10, R8 ;  /* 0x0000000a09089224 */ /* 0x000fe200078e0208 */
[----:B-1----:R-:W-:Y:S06]  /*5130*/  @!P5 BRA `(.L_x_94) ;  /* 0x0000005400d4d947 */ /* 0x002fec0003800000 */
.L_x_210:
[----:B-1----:R-:W-:Y:S01]  /*5140*/  @!P4 IADD3 R3, P0, PT, R32, 0x580, RZ ;  /* 0x000005802003c810 */ /* 0x002fe20007f1e0ff */
[----:B------:R-:W-:Y:S01]  /*5150*/  VOTEU.ALL UP1, P4 ;  /* 0x0000000000ff7886 */ /* 0x000fe20002020000 */
[----:B------:R-:W-:Y:S01]  /*5160*/  UMOV UR18, 0x0 ;  /* 0x0000000000127882 */ /* 0x000fe20000000000 */
[----:B------:R-:W-:Y:S01]  /*5170*/  UMOV UR19, 0x10000000 ;  /* 0x1000000000137882 */ /* 0x000fe20000000000 */
[----:B------:R-:W-:Y:S01]  /*5180*/  @!P4 R2UR UR9, R3 ;  /* 0x000000000309c2ca */ /* 0x000fe200000e0000 */
[----:B------:R-:W-:Y:S01]  /*5190*/  @!P4 IMAD.X R0, RZ, RZ, R33, P0 ;  /* 0x000000ffff00c224 */ /* 0x000fe200000e0621 */
[----:B------:R-:W-:Y:S01]  /*51a0*/  @!UP1 UIADD3 UR10, UPT, UPT, UR34, 0xc0, URZ ;  /* 0x000000c0220a9890 */ /* 0x000fe2000fffe0ff */
[----:B------:R-:W-:Y:S01]  /*51b0*/  ISETP.NE.AND P0, PT, R30, 0x2, PT ;  /* 0x000000021e00780c */ /* 0x000fe20003f05270 */
[----:B------:R-:W-:Y:S01]  /*51c0*/  UMOV UR11, UR35 ;  /* 0x00000023000b7c82 */ /* 0x000fe20008000000 */
[----:B------:R-:W-:Y:S01]  /*51d0*/  UMOV UR12, UR36 ;  /* 0x00000024000c7c82 */ /* 0x000fe20008000000 */
[----:B------:R-:W-:Y:S01]  /*51e0*/  @!P4 R2UR UR8, R0 ;  /* 0x000000000008c2ca */ /* 0x000fe200000e0000 */
[----:B------:R-:W-:Y:S01]  /*51f0*/  IMAD.IADD R20, R8, 0x1, R83 ;  /* 0x0000000108147824 */ /* 0x000fe200078e0253 */
[----:B------:R-:W-:Y:S01]  /*5200*/  @P3 R2UR UR36, R28 ;  /* 0x000000001c2432ca */ /* 0x000fe200000e0000 */
[----:B------:R-:W-:Y:S01]  /*5210*/  IMAD.IADD R21, R13, 0x1, R90 ;  /* 0x000000010d157824 */ /* 0x000fe200078e025a */
[----:B------:R-:W-:Y:S02]  /*5220*/  SEL R0, RZ, 0x1, P0 ;  /* 0x00000001ff007807 */ /* 0x000fe40000000000 */
[----:B------:R-:W-:Y:S01]  /*5230*/  LOP3.LUT R31, R31, 0x1, RZ, 0x3c, !PT ;  /* 0x000000011f1f7812 */ /* 0x000fe200078e3cff */
[----:B------:R-:W-:Y:S01]  /*5240*/  IMAD.U32 R10, RZ, RZ, UR9 ;  /* 0x00000009ff0a7e24 */ /* 0x000fe2000f8e00ff */
[----:B------:R-:W-:Y:S01]  /*5250*/  @!UP1 UIADD3 UR9, UPT, UPT, UR7, 0x158, URZ ;  /* 0x0000015807099890 */ /* 0x000fe2000fffe0ff */
[----:B------:R-:W-:Y:S02]  /*5260*/  LOP3.LUT R29, R29, R0, RZ, 0x3c, !PT ;  /* 0x000000001d1d7212 */ /* 0x000fe400078e3cff */
[----:B------:R-:W-:Y:S02]  /*5270*/  SEL R30, R30, RZ, P0 ;  /* 0x000000ff1e1e7207 */ /* 0x000fe40000000000 */
[----:B------:R-:W-:Y:S01]  /*5280*/  IMAD.U32 R11, RZ, RZ, UR8 ;  /* 0x00000008ff0b7e24 */ /* 0x000fe2000f8e00ff */
[----:B------:R-:W-:Y:S01]  /*5290*/  @!P4 R2UR UR14, R10 ;  /* 0x000000000a0ec2ca */ /* 0x000fe200000e0000 */
[----:B------:R-:W-:Y:S01]  /*52a0*/  @!UP1 UIADD3 UR8, UPT, UPT, UR7, 0x3400, URZ ;  /* 0x0000340007089890 */ /* 0x000fe2000fffe0ff */
[----:B------:R-:W-:Y:S02]  /*52b0*/  VOTEU.ALL UP1, P4 ;  /* 0x0000000000ff7886 */ /* 0x000fe40002020000 */
[----:B------:R-:W-:Y:S11]  /*52c0*/  @!P4 R2UR UR15, R11 ;  /* 0x000000000b0fc2ca */ /* 0x000ff600000e0000 */
[----:B------:R-:W-:Y:S02]  /*52d0*/  @!UPT UIADD3 URZ, UPT, UPT, URZ, URZ, URZ ;  /* 0x000000fffffff290 */ /* 0x000fe4000fffe0ff */
[----:B------:R2:W-:Y:S01]  /*52e0*/  @!UP1 UTMALDG.3D [UR8], [UR14], desc[UR18] ;  /* 0x000012080e0095b4 */ /* 0x0005e20008011000 */
[----:B------:R2:W-:Y:S01]  /*52f0*/  @!P4 SYNCS.ARRIVE.TRANS64.RED.A0TR RZ, [UR7+0x158], R23 ;  /* 0x00015817ffffc9a7 */ /* 0x0005e20008300407 */
[----:B------:R-:W-:Y:S01]  /*5300*/  UPLOP3.LUT UP1, UPT, UPT, UPT, UPT, 0x80, 0x8 ;  /* 0x000000000008789c */ /* 0x000fe20003f2f070 */
[----:B------:R-:W-:Y:S01]  /*5310*/  SYNCS.ARRIVE.TRANS64.RED.A1T0 RZ, [UR13], RZ ;  /* 0x000000ffffff79a7 */ /* 0x000fe2000810040d */
[----:B------:R-:W-:Y:S09]  /*5320*/  @P3 BRA `(.L_x_95) ;  /* 0xfffffff000943947 */ /* 0x000ff2000383ffff */
[----:B------:R-:W-:-:S04]  /*5330*/  SHF.L.U32 R3, R31, 0x1f, RZ ;  /* 0x0000001f1f037819 */ /* 0x000fc800000006ff */
[----:B------:R-:W1:Y:S02]  /*5340*/  SYNCS.PHASECHK.TRANS64.TRYWAIT P0, [UR7+0x160], R3 ;  /* 0x00016003ff0075a7 */ /* 0x000e640008001107 */
[----:B-1----:R-:W-:Y:S05]  /*5350*/  @!P0 BRA `(.L_x_96) ;  /* 0x0000005400648947 */ /* 0x002fea0003800000 */
.L_x_212:
[----:B------:R-:W3:Y:S02]  /*5360*/  SYNCS.PHASECHK.TRANS64.TRYWAIT P0, [UR7+0x168], R3 ;  /* 0x00016803ff0075a7 */ /* 0x000ee40008001107 */
[----:B---3--:R-:W-:Y:S05]  /*5370*/  @!P0 BRA `(.L_x_97) ;  /* 0x0000005400748947 */ /* 0x008fea0003800000 */
.L_x_214:
[----:B------:R-:W3:Y:S02]  /*5380*/  SYNCS.PHASECHK.TRANS64.TRYWAIT P0, [UR7+0x170], R3 ;  /* 0x00017003ff0075a7 */ /* 0x000ee40008001107 */
[----:B---3--:R-:W-:Y:S05]  /*5390*/  @!P0 BRA `(.L_x_98) ;  /* 0x0000005400848947 */ /* 0x008fea0003800000 */
.L_x_216:
[----:B-1----:R-:W-:-:S07]  /*53a0*/  MOV R0, UR7 ;  /* 0x0000000700007c02 */ /* 0x002fce0008000f00 */
.L_x_99:
[----:B-1----:R-:W-:-:S04]  /*53b0*/  SHF.L.U32 R3, R31, 0x1f, RZ ;  /* 0x0000001f1f037819 */ /* 0x002fc800000006ff */
[----:B------:R1:W3:Y:S03]  /*53c0*/  SYNCS.PHASECHK.TRANS64.TRYWAIT P0, [R0+URZ+0x178], R3 ;  /* 0x00017803000075a7 */ /* 0x0002e600080011ff */
[----:B---3--:R-:W-:Y:S05]  /*53d0*/  @!P0 NANOSLEEP.SYNCS 0x989680 ;  /* 0x009896800000895d */ /* 0x008fea0003900000 */
[----:B------:R-:W3:Y:S02]  /*53e0*/  @!P0 SYNCS.PHASECHK.TRANS64 P0, [R0+URZ+0x178], R3 ;  /* 0x00017803000085a7 */ /* 0x000ee400080010ff */
[----:B--23--:R-:W-:Y:S05]  /*53f0*/  @P0 EXIT ;  /* 0x000000000000094d */ /* 0x00cfea0003800000 */
[----:B------:R-:W-:Y:S05]  /*5400*/  BRA `(.L_x_99) ;  /* 0xfffffffc00e87947 */ /* 0x000fea000383ffff */
.L_x_84:
[----:B------:R-:W-:-:S06]  /*5410*/  UISETP.GE.AND UP1, UPT, UR8, 0x4, UPT ;  /* 0x000000040800788c */ /* 0x000fcc000bf26270 */
[----:B------:R-:W-:-:S13]  /*5420*/  PLOP3.LUT P0, PT, PT, PT, UP1, 0x80, 0x8 ;  /* 0x000000000008781c */ /* 0x000fda0003f0f018 */
[----:B------:R-:W-:Y:S05]  /*5430*/  @!P0 EXIT ;  /* 0x000000000000894d */ /* 0x000fea0003800000 */
[----:B------:R-:W-:Y:S01]  /*5440*/  BAR.SYNC.DEFER_BLOCKING 0x6, 0xa0 ;  /* 0x0182800000007b1d */ /* 0x000fe20000010000 */
[C---:B------:R-:W-:Y:S01]  /*5450*/  IMAD.SHL.U32 R2, R103.reuse, 0x40, RZ ;  /* 0x0000004067027824 */ /* 0x040fe200078e00ff */
[C---:B------:R-:W-:Y:S01]  /*5460*/  LOP3.LUT R105, R103.reuse, 0x60, RZ, 0xc0, !PT ;  /* 0x0000006067697812 */ /* 0x040fe200078ec0ff */
[C---:B------:R-:W-:Y:S02]  /*5470*/  IMAD.SHL.U32 R95, R103.reuse, 0x20, RZ ;  /* 0x00000020675f7824 */ /* 0x040fe400078e00ff */
[----:B------:R-:W-:Y:S02]  /*5480*/  HFMA2 R44, -RZ, RZ, 0, 0 ;  /* 0x00000000ff2c7431 */ /* 0x000fe400000001ff */
[C---:B------:R-:W-:Y:S01]  /*5490*/  IMAD.SHL.U32 R0, R103.reuse, 0x8, RZ ;  /* 0x0000000867007824 */ /* 0x040fe200078e00ff */
[----:B------:R-:W-:Y:S01]  /*54a0*/  UMOV UR49, 0x400 ;  /* 0x0000040000317882 */ /* 0x000fe20000000000 */
[----:B------:R-:W1:Y:S01]  /*54b0*/  LDC R93, c[0x0][0x370] ;  /* 0x0000dc00ff5d7b82 */ /* 0x000e620000000800 */
[----:B------:R-:W-:Y:S01]  /*54c0*/  ULEA UR49, UR37, UR49, 0x18 ;  /* 0x0000003125317291 */ /* 0x000fe2000f8ec0ff */
[----:B------:R-:W-:Y:S01]  /*54d0*/  LOP3.LUT R5, R2, 0x180, RZ, 0xc0, !PT ;  /* 0x0000018002057812 */ /* 0x000fe200078ec0ff */
[----:B------:R-:W-:Y:S01]  /*54e0*/  IMAD.U32 R46, R103, 0x10000, RZ ;  /* 0x00010000672e7824 */ /* 0x000fe200078e00ff */
[----:B------:R-:W-:Y:S01]  /*54f0*/  LOP3.LUT R95, R95, 0xc00, RZ, 0xc0, !PT ;  /* 0x00000c005f5f7812 */ /* 0x000fe200078ec0ff */
[----:B------:R-:W-:Y:S01]  /*5500*/  UIADD3 UR4, UPT, UPT, UR49, 0x4400, URZ ;  /* 0x0000440031047890 */ /* 0x000fe2000fffe0ff */
[----:B------:R-:W-:Y:S01]  /*5510*/  LOP3.LUT R0, R5, 0x30, R0, 0xf8, !PT ;  /* 0x0000003005007812 */ /* 0x000fe200078ef800 */
[----:B------:R-:W-:Y:S01]  /*5520*/  IMAD.SHL.U32 R5, R103, 0x2, RZ ;  /* 0x0000000267057824 */ /* 0x000fe200078e00ff */
[----:B------:R-:W2:Y:S01]  /*5530*/  LDC R42, c[0x0][0xb0c] ;  /* 0x0002c300ff2a7b82 */ /* 0x000ea20000000800 */
[----:B------:R-:W-:Y:S01]  /*5540*/  LOP3.LUT R95, R95, 0x40, R2, 0xf8, !PT ;  /* 0x000000405f5f7812 */ /* 0x000fe200078ef802 */
[----:B------:R-:W-:Y:S01]  /*5550*/  IMAD.MOV.U32 R102, RZ, RZ, RZ ;  /* 0x000000ffff667224 */ /* 0x000fe200078e00ff */
[----:B------:R-:W-:Y:S01]  /*5560*/  LOP3.LUT R46, R46, 0x600000, RZ, 0xc0, !PT ;  /* 0x006000002e2e7812 */ /* 0x000fe200078ec0ff */
[----:B------:R-:W-:Y:S01]  /*5570*/  IMAD.MOV.U32 R107, RZ, RZ, RZ ;  /* 0x000000ffff6b7224 */ /* 0x000fe200078e00ff */
[----:B------:R-:W-:-:S02]  /*5580*/  LOP3.LUT R0, R0, 0x20, R5, 0x78, !PT ;  /* 0x0000002000007812 */ /* 0x000fc400078e7805 */
[----:B------:R-:W-:Y:S02]  /*5590*/  CS2R R100, SRZ ;  /* 0x0000000000647805 */ /* 0x000fe4000001ff00 */
[----:B------:R-:W-:Y:S01]  /*55a0*/  LOP3.LUT R95, R95, 0x200, R2, 0xf8, !PT ;  /* 0x000002005f5f7812 */ /* 0x000fe200078ef802 */
[----:B------:R-:W4:Y:S01]  /*55b0*/  LDC R92, c[0x0][0xb20] ;  /* 0x0002c800ff5c7b82 */ /* 0x000f220000000800 */
[----:B------:R-:W3:Y:S01]  /*55c0*/  LDS R3, [UR49+0x240] ;  /* 0x00024031ff037984 */ /* 0x000ee20008000800 */
[----:B------:R-:W-:Y:S01]  /*55d0*/  LOP3.LUT R103, R103, 0x2, RZ, 0xc0, !PT ;  /* 0x0000000267677812 */ /* 0x000fe200078ec0ff */
[----:B------:R-:W-:Y:S01]  /*55e0*/  IMAD.MOV.U32 R99, RZ, RZ, RZ ;  /* 0x000000ffff637224 */ /* 0x000fe200078e00ff */
[----:B------:R-:W-:Y:S01]  /*55f0*/  LOP3.LUT R95, R95, R0, RZ, 0xfc, !PT ;  /* 0x000000005f5f7212 */ /* 0x000fe200078efcff */
[----:B------:R-:W-:Y:S01]  /*5600*/  IMAD.U32 R104, RZ, RZ, UR4 ;  /* 0x00000004ff687e24 */ /* 0x000fe2000f8e00ff */
[----:B------:R-:W-:Y:S01]  /*5610*/  IADD3 R97, PT, PT, -R103, RZ, RZ ;  /* 0x000000ff67617210 */ /* 0x000fe20007ffe1ff */
[----:B------:R-:W1:Y:S01]  /*5620*/  LDCU.64 UR52, c[0x0][0x348] ;  /* 0x00006900ff3477ac */ /* 0x000e620008000a00 */
[----:B------:R-:W1:Y:S01]  /*5630*/  LDC R41, c[0x0][0xb30] ;  /* 0x0002cc00ff297b82 */ /* 0x000e620000000800 */
[----:B------:R-:W1:Y:S01]  /*5640*/  LDCU.64 UR38, c[0x0][0x888] ;  /* 0x00011100ff2677ac */ /* 0x000e620008000a00 */
[----:B------:R-:W1:Y:S06]  /*5650*/  LDCU.64 UR44, c[0x0][0x890] ;  /* 0x00011200ff2c77ac */ /* 0x000e6c0008000a00 */
[----:B------:R-:W1:Y:S01]  /*5660*/  LDC.64 R88, c[0x0][0xb10] ;  /* 0x0002c400ff587b82 */ /* 0x000e620000000a00 */
[----:B------:R-:W-:-:S07]  /*5670*/  UIADD3 UR48, UPT, UPT, UR49, 0x400, URZ ;  /* 0x0000040031307890 */ /* 0x000fce000fffe0ff */
[----:B------:R-:W1:Y:S08]  /*5680*/  LDC.64 R38, c[0x0][0xb18] ;  /* 0x0002c600ff267b82 */ /* 0x000e700000000a00 */
[----:B------:R-:W1:Y:S08]  /*5690*/  LDC.64 R36, c[0x0][0xb28] ;  /* 0x0002ca00ff247b82 */ /* 0x000e700000000a00 */
[----:B------:R-:W1:Y:S01]  /*56a0*/  LDC.64 R86, c[0x0][0x8b0] ;  /* 0x00022c00ff567b82 */ /* 0x000e620000000a00 */
[----:B---3--:R-:W-:-:S07]  /*56b0*/  IMAD.IADD R46, R3, 0x1, R46 ;  /* 0x00000001032e7824 */ /* 0x008fce00078e022e */
[----:B------:R-:W3:Y:S08]  /*56c0*/  LDC.64 R84, c[0x0][0x8a8] ;  /* 0x00022a00ff547b82 */ /* 0x000ef00000000a00 */
[----:B--2-4-:R-:W1:Y:S02]  /*56d0*/  LDC R94, c[0x0][0x374] ;  /* 0x0000dd00ff5e7b82 */ /* 0x014e640000000800 */
.L_x_141:
[----:B------:R-:W-:Y:S02]  /*56e0*/  LEA R0, R107, UR49, 0x3 ;  /* 0x000000316b007c11 */ /* 0x000fe4000f8e18ff */
[----:B------:R-:W-:Y:S02]  /*56f0*/  SHF.L.U32 R3, R101, 0x1f, RZ ;  /* 0x0000001f65037819 */ /* 0x000fe400000006ff */
[----:B------:R-:W-:Y:S02]  /*5700*/  LEA R16, R107, UR49, 0x4 ;  /* 0x000000316b107c11 */ /* 0x000fe4000f8e20ff */
[----:B------:R-:W2:Y:S02]  /*5710*/  SYNCS.PHASECHK.TRANS64.TRYWAIT P0, [R0+URZ+0x190], R3 ;  /* 0x00019003000075a7 */ /* 0x000ea400080011ff */
[----:B-12---:R-:W-:Y:S05]  /*5720*/  @!P0 BRA `(.L_x_100) ;  /* 0x0000005000b88947 */ /* 0x006fea0003800000 */
.L_x_217:
[----:B------:R-:W4:Y:S01]  /*5730*/  LDC.64 R12, c[0x0][0xb10] ;  /* 0x0002c400ff0c7b82 */ /* 0x000f220000000a00 */
[----:B------:R-:W3:Y:S01]  /*5740*/  LDS.128 R16, [R16+0x220] ;  /* 0x0002200010107984 */ /* 0x000ee20000000c00 */
[----:B-1----:R-:W-:Y:S01]  /*5750*/  ISETP.NE.AND P1, PT, R41, 0x1, PT ;  /* 0x000000012900780c */ /* 0x002fe20003f25270 */
[----:B--2---:R-:W-:Y:S01]  /*5760*/  VIADD R0, R0, 0x1a0 ;  /* 0x000001a000007836 */ /* 0x004fe20000000000 */
[----:B------:R-:W-:Y:S04]  /*5770*/  ISETP.GE.AND P0, PT, R40, 0x1, PT ;  /* 0x000000012800780c */ /* 0x000fe80003f06270 */
[----:B------:R-:W1:Y:S01]  /*5780*/  LDC.64 R10, c[0x0][0xb18] ;  /* 0x0002c600ff0a7b82 */ /* 0x000e620000000a00 */
[----:B------:R-:W-:Y:S01]  /*5790*/  PRMT R0, RZ, 0x654, R0 ;  /* 0x00000654ff007816 */ /* 0x000fe20000000000 */
[----:B------:R-:W-:Y:S01]  /*57a0*/  @!PT LDS RZ, [RZ] ;  /* 0x00000000fffff984 */ /* 0x000fe20000000800 */
[----:B------:R-:W-:Y:S01]  /*57b0*/  @!PT LDS RZ, [RZ] ;  /* 0x00000000fffff984 */ /* 0x000fe20000000800 */
[----:B------:R-:W-:Y:S01]  /*57c0*/  @!PT LDS RZ, [RZ] ;  /* 0x00000000fffff984 */ /* 0x000fe20000000800 */
[----:B------:R-:W-:Y:S01]  /*57d0*/  @!PT LDS RZ, [RZ] ;  /* 0x00000000fffff984 */ /* 0x000fe20000000800 */
[----:B------:R2:W-:Y:S06]  /*57e0*/  MEMBAR.ALL.CTA ;  /* 0x0000000000007992 */ /* 0x0005ec0000008000 */
[----:B--2---:R-:W2:Y:S01]  /*57f0*/  FENCE.VIEW.ASYNC.S ;  /* 0x00000000000073c6 */ /* 0x004ea20000000000 */
[----:B------:R-:W1:Y:S08]  /*5800*/  @!P1 LDC R14, c[0x0][0xb20] ;  /* 0x0002c800ff0e9b82 */ /* 0x000e700000000800 */
[----:B------:R-:W1:Y:S01]  /*5810*/  @!P1 LDC R9, c[0x0][0xb0c] ;  /* 0x0002c300ff099b82 */ /* 0x000e620000000800 */
[----:B--2---:R2:W-:Y:S01]  /*5820*/  SYNCS.ARRIVE.TRANS64.RED.A1T0 RZ, [R0+URZ], RZ ;  /* 0x000000ff00ff79a7 */ /* 0x0045e200081004ff */
[----:B---3--:R-:W-:Y:S04]  /*5830*/  LOP3.LUT P4, RZ, R18, 0x1, RZ, 0xc0, !PT ;  /* 0x0000000112ff7812 */ /* 0x008fe8000788c0ff */
[----:B------:R-:W-:Y:S09]  /*5840*/  P2R R106, PR, RZ, 0x10 ;  /* 0x00000010ff6a7803 */ /* 0x000ff20000000000 */
[----:B------:R-:W-:Y:S02]  /*5850*/  @P4 MOV R45, R16 ;  /* 0x00000010002d4202 */ /* 0x000fe40000000f00 */
[----:B------:R-:W-:Y:S01]  /*5860*/  @P4 LOP3.LUT R43, R17, 0xffff, RZ, 0xc0, !PT ;  /* 0x0000ffff112b4812 */ /* 0x000fe200078ec0ff */
[----:B--2-4-:R-:W-:Y:S06]  /*5870*/  @!P0 BRA `(.L_x_101) ;  /* 0x0000000000a48947 */ /* 0x014fec0003800000 */
[----:B------:R-:W-:Y:S01]  /*5880*/  IMAD.HI.U32 R23, R94, R39, RZ ;  /* 0x000000275e177227 */ /* 0x000fe200078e00ff */
[----:B------:R-:W-:Y:S02]  /*5890*/  ISETP.NE.AND P0, PT, R38, 0x1, PT ;  /* 0x000000012600780c */ /* 0x000fe40003f05270 */
[----:B------:R-:W-:Y:S01]  /*58a0*/  ISETP.NE.AND P2, PT, R40, 0x1, PT ;  /* 0x000000012800780c */ /* 0x000fe20003f45270 */
[----:B------:R-:W-:Y:S01]  /*58b0*/  IMAD.HI.U32 R22, R93, R88, RZ ;  /* 0x000000585d167227 */ /* 0x000fe200078e00ff */
[----:B------:R-:W-:Y:S02]  /*58c0*/  SHF.R.U32.HI R23, RZ, R92, R23 ;  /* 0x0000005cff177219 */ /* 0x000fe40000011617 */
[----:B------:R-:W-:Y:S01]  /*58d0*/  ISETP.NE.AND P3, PT, R42, 0x1, PT ;  /* 0x000000012a00780c */ /* 0x000fe20003f65270 */
[----:B------:R-:W-:Y:S01]  /*58e0*/  IMAD.HI.U32 R26, R45, R88, RZ ;  /* 0x000000582d1a7227 */ /* 0x000fe200078e00ff */
[----:B------:R-:W-:Y:S02]  /*58f0*/  SHF.R.U32.HI R22, RZ, R89, R22 ;  /* 0x00000059ff167219 */ /* 0x000fe40000011616 */
[----:B------:R-:W-:Y:S01]  /*5900*/  SEL R3, R94, R23, !P0 ;  /* 0x000000175e037207 */ /* 0x000fe20004000000 */
[----:B------:R-:W-:Y:S01]  /*5910*/  IMAD.HI.U32 R23, R43, R39, RZ ;  /* 0x000000272b177227 */ /* 0x000fe200078e00ff */
[----:B------:R-:W-:Y:S02]  /*5920*/  SEL R7, R93, R22, !P3 ;  /* 0x000000165d077207 */ /* 0x000fe40005800000 */
[----:B------:R-:W-:Y:S01]  /*5930*/  SHF.R.U32.HI R26, RZ, R89, R26 ;  /* 0x00000059ff1a7219 */ /* 0x000fe2000001161a */
[-C--:B------:R-:W-:Y:S04]  /*5940*/  IMAD.HI.U32 R22, R3, R36.reuse, RZ ;  /* 0x0000002403167227 */ /* 0x080fe800078e00ff */
[----:B------:R-:W-:Y:S01]  /*5950*/  IMAD.HI.U32 R24, R7, R36, RZ ;  /* 0x0000002407187227 */ /* 0x000fe200078e00ff */
[-C--:B------:R-:W-:Y:S02]  /*5960*/  @P2 SHF.R.U32.HI R3, RZ, R37.reuse, R22 ;  /* 0x00000025ff032219 */ /* 0x080fe40000011616 */
[----:B------:R-:W-:Y:S02]  /*5970*/  SHF.R.U32.HI R22, RZ, R92, R23 ;  /* 0x0000005cff167219 */ /* 0x000fe40000011617 */
[----:B------:R-:W-:Y:S01]  /*5980*/  @P2 SHF.R.U32.HI R7, RZ, R37, R24 ;  /* 0x00000025ff072219 */ /* 0x000fe20000011618 */
[C---:B------:R-:W-:Y:S01]  /*5990*/  IMAD R2, R40.reuse, R3, RZ ;  /* 0x0000000328027224 */ /* 0x040fe200078e02ff */
[----:B------:R-:W-:Y:S02]  /*59a0*/  SEL R5, R43, R22, !P0 ;  /* 0x000000162b057207 */ /* 0x000fe40004000000 */
[----:B------:R-:W-:Y:S01]  /*59b0*/  SEL R3, R45, R26, !P3 ;  /* 0x0000001a2d037207 */ /* 0x000fe20005800000 */
[----:B------:R-:W-:Y:S01]  /*59c0*/  IMAD R4, R40, R7, RZ ;  /* 0x0000000728047224 */ /* 0x000fe200078e02ff */
[C---:B------:R-:W-:Y:S01]  /*59d0*/  ISETP.GE.AND P0, PT, R5.reuse, R2, PT ;  /* 0x000000020500720c */ /* 0x040fe20003f06270 */
[----:B------:R-:W-:Y:S03]  /*59e0*/  IMAD.HI.U32 R6, R5, R36, RZ ;  /* 0x0000002405067227 */ /* 0x000fe600078e00ff */
[----:B------:R-:W-:Y:S01]  /*59f0*/  ISETP.GE.OR P0, PT, R3, R4, P0 ;  /* 0x000000040300720c */ /* 0x000fe20000706670 */
[----:B------:R-:W-:Y:S01]  /*5a00*/  IMAD.MOV R4, RZ, RZ, -R3 ;  /* 0x000000ffff047224 */ /* 0x000fe200078e0a03 */
[-C--:B------:R-:W-:Y:S03]  /*5a10*/  SHF.R.U32.HI R6, RZ, R37.reuse, R6 ;  /* 0x00000025ff067219 */ /* 0x080fe60000011606 */
[----:B------:R-:W-:Y:S01]  /*5a20*/  IMAD R45, R42, R4, R45 ;  /* 0x000000042a2d7224 */ /* 0x000fe200078e022d */
[----:B------:R-:W-:Y:S05]  /*5a30*/  SEL R15, R5, R6, !P2 ;  /* 0x00000006050f7207 */ /* 0x000fea0005000000 */
[----:B------:R-:W-:Y:S02]  /*5a40*/  IMAD.MOV R6, RZ, RZ, -R15 ;  /* 0x000000ffff067224 */ /* 0x000fe400078e0a0f */
[C---:B------:R-:W-:Y:S04]  /*5a50*/  @!P0 IMAD.HI.U32 R2, R3.reuse, R36, RZ ;  /* 0x0000002403028227 */ /* 0x040fe800078e00ff */
[----:B------:R-:W-:Y:S01]  /*5a60*/  IMAD R6, R40, R6, R5 ;  /* 0x0000000628067224 */ /* 0x000fe200078e0205 */
[----:B------:R-:W-:Y:S04]  /*5a70*/  @!P0 SHF.R.U32.HI R2, RZ, R37, R2 ;  /* 0x00000025ff028219 */ /* 0x000fe80000011602 */
[----:B------:R-:W-:Y:S02]  /*5a80*/  @!P0 SEL R0, R3, R2, !P2 ;  /* 0x0000000203008207 */ /* 0x000fe40005000000 */
[----:B------:R-:W-:Y:S02]  /*5a90*/  IADD3 R2, PT, PT, -R5, RZ, RZ ;  /* 0x000000ff05027210 */ /* 0x000fe40007ffe1ff */
[----:B------:R-:W-:Y:S01]  /*5aa0*/  @!P0 IADD3 R8, PT, PT, R15, -R0, RZ ;  /* 0x800000000f088210 */ /* 0x000fe20007ffe0ff */
[----:B------:R-:W-:Y:S02]  /*5ab0*/  @!P0 IMAD R0, R7, R6, R0 ;  /* 0x0000000607008224 */ /* 0x000fe400078e0200 */
[----:B------:R-:W-:Y:S02]  /*5ac0*/  IMAD R43, R38, R2, R43 ;  /* 0x00000002262b7224 */ /* 0x000fe400078e022b */
[----:B------:R-:W-:Y:S02]  /*5ad0*/  @!P0 IMAD R5, R8, R40, R3 ;  /* 0x0000002808058224 */ /* 0x000fe400078e0203 */
[----:B------:R-:W-:Y:S04]  /*5ae0*/  @!P0 IMAD.MOV.U32 R3, RZ, RZ, R0 ;  /* 0x000000ffff038224 */ /* 0x000fe800078e0000 */
[----:B------:R-:W-:Y:S02]  /*5af0*/  IMAD R45, R3, R42, R45 ;  /* 0x0000002a032d7224 */ /* 0x000fe400078e022d */
[----:B------:R-:W-:Y:S07]  /*5b00*/  IMAD R43, R5, R38, R43 ;  /* 0x00000026052b7224 */ /* 0x000fee00078e022b */
.L_x_101:
[----:B-1----:R-:W-:Y:S01]  /*5b10*/  @!P1 ISETP.NE.AND P0, PT, R10, 0x1, PT ;  /* 0x000000010a00980c */ /* 0x002fe20003f05270 */
[----:B------:R-:W-:Y:S01]  /*5b20*/  @!P1 IMAD.HI.U32 R0, R45, R12, RZ ;  /* 0x0000000c2d009227 */ /* 0x000fe200078e00ff */
[----:B------:R-:W-:Y:S01]  /*5b30*/  @!P1 ISETP.NE.AND P2, PT, R9, 0x1, PT ;  /* 0x000000010900980c */ /* 0x000fe20003f45270 */
[----:B------:R-:W-:Y:S01]  /*5b40*/  ULOP3.LUT UP0, URZ, UR48, 0x1b0, URZ, 0xc0, !UPT ;  /* 0x000001b030ff7892 */ /* 0x000fe2000f80c0ff */
[----:B------:R-:W-:Y:S01]  /*5b50*/  R2UR UR42, R21 ;  /* 0x00000000152a72ca */ /* 0x000fe200000e0000 */
[----:B------:R-:W-:Y:S01]  /*5b60*/  @!P1 IMAD.HI.U32 R3, R43, R11, RZ ;  /* 0x0000000b2b039227 */ /* 0x000fe200078e00ff */
[----:B------:R-:W-:Y:S02]  /*5b70*/  @!P1 SHF.R.U32.HI R0, RZ, R13, R0 ;  /* 0x0000000dff009219 */ /* 0x000fe40000011600 */
[----:B------:R-:W-:Y:S01]  /*5b80*/  R2UR UR41, R20 ;  /* 0x00000000142972ca */ /* 0x000fe200000e0000 */
[----:B------:R-:W-:Y:S01]  /*5b90*/  VIADD R107, R107, 0x1 ;  /* 0x000000016b6b7836 */ /* 0x000fe20000000000 */
[----:B------:R-:W-:Y:S02]  /*5ba0*/  @!P1 SHF.R.U32.HI R2, RZ, R14, R3 ;  /* 0x0000000eff029219 */ /* 0x000fe40000011603 */
[----:B------:R-:W-:Y:S02]  /*5bb0*/  @!P1 SEL R3, R45, R0, !P2 ;  /* 0x000000002d039207 */ /* 0x000fe40005000000 */
[----:B------:R-:W-:Y:S02]  /*5bc0*/  @!P1 SEL R2, R43, R2, !P0 ;  /* 0x000000022b029207 */ /* 0x000fe40004000000 */
[----:B------:R-:W-:Y:S01]  /*5bd0*/  @P4 SHF.R.U32.HI R98, RZ, 0x10, R17 ;  /* 0x00000010ff624819 */ /* 0x000fe20000011611 */
[----:B------:R-:W-:Y:S02]  /*5be0*/  USHF.L.U32 UR42, UR42, 0x6, URZ ;  /* 0x000000062a2a7899 */ /* 0x000fe400080006ff */
[----:B------:R-:W-:Y:S02]  /*5bf0*/  @!P1 IMAD.IADD R0, R2, 0x1, -R3 ;  /* 0x0000000102009824 */ /* 0x000fe400078e0a03 */
[----:B------:R-:W-:Y:S01]  /*5c00*/  @!P1 IMAD.IADD R2, R3, 0x1, -R2 ;  /* 0x0000000103029824 */ /* 0x000fe200078e0a02 */
[----:B------:R-:W-:Y:S01]  /*5c10*/  USHF.L.U32 UR41, UR41, 0x8, URZ ;  /* 0x0000000829297899 */ /* 0x000fe200080006ff */
[----:B------:R-:W-:Y:S02]  /*5c20*/  @!P1 IMAD R45, R0, R9, R45 ;  /* 0x00000009002d9224 */ /* 0x000fe400078e022d */
[----:B------:R-:W-:Y:S01]  /*5c30*/  @!P1 IMAD R43, R2, R10, R43 ;  /* 0x0000000a022b9224 */ /* 0x000fe200078e022b */
[----:B------:R-:W-:Y:S08]  /*5c40*/  BRA.U !UP0, `(.L_x_102) ;  /* 0x0000000108407547 */ /* 0x000ff0000b800000 */
[----:B------:R-:W1:Y:S01]  /*5c50*/  LDCU.64 UR8, c[0x4][0x88] ;  /* 0x01001100ff0877ac */ /* 0x000e620008000a00 */
[----:B------:R-:W-:Y:S01]  /*5c60*/  MOV R3, 0x0 ;  /* 0x0000000000037802 */ /* 0x000fe20000000f00 */
[----:B------:R-:W-:Y:S02]  /*5c70*/  HFMA2 R12, -RZ, RZ, 0, 5.9604644775390625e-08 ;  /* 0x00000001ff0c7431 */ /* 0x000fe400000001ff */
[----:B------:R-:W-:Y:S02]  /*5c80*/  IMAD.MOV.U32 R8, RZ, RZ, 0x70 ;  /* 0x00000070ff087424 */ /* 0x000fe400078e00ff */
[----:B------:R-:W-:Y:S01]  /*5c90*/  IMAD.MOV.U32 R13, RZ, RZ, RZ ;  /* 0x000000ffff0d7224 */ /* 0x000fe200078e00ff */
[----:B------:R-:W2:Y:S01]  /*5ca0*/  LDCU.64 UR6, c[0x4][0x90] ;  /* 0x01001200ff0677ac */ /* 0x000ea20008000a00 */
[----:B------:R-:W3:Y:S01]  /*5cb0*/  LDC.64 R2, c[0x4][R3] ;  /* 0x0100000003027b82 */ /* 0x000ee20000000a00 */
[----:B------:R-:W4:Y:S01]  /*5cc0*/  LDCU.64 UR4, c[0x4][0x8] ;  /* 0x01000100ff0477ac */ /* 0x000f220008000a00 */
[----:B-1----:R-:W-:Y:S01]  /*5cd0*/  MOV R5, UR9 ;  /* 0x0000000900057c02 */ /* 0x002fe20008000f00 */
[----:B------:R-:W-:Y:S01]  /*5ce0*/  IMAD.U32 R4, RZ, RZ, UR8 ;  /* 0x00000008ff047e24 */ /* 0x000fe2000f8e00ff */
[----:B--2---:R-:W-:Y:S01]  /*5cf0*/  MOV R7, UR7 ;  /* 0x0000000700077c02 */ /* 0x004fe20008000f00 */
[----:B------:R-:W-:Y:S01]  /*5d00*/  IMAD.U32 R6, RZ, RZ, UR6 ;  /* 0x00000006ff067e24 */ /* 0x000fe2000f8e00ff */
[----:B----4-:R-:W-:Y:S01]  /*5d10*/  MOV R11, UR5 ;  /* 0x00000005000b7c02 */ /* 0x010fe20008000f00 */
[----:B------:R-:W-:Y:S02]  /*5d20*/  IMAD.U32 R10, RZ, RZ, UR4 ;  /* 0x00000004ff0a7e24 */ /* 0x000fe4000f8e00ff */
[----:B------:R-:W-:Y:S07]  /*5d30*/  LEPC R20, `(.L_x_102) ;  /* 0x000000001014794e */ /* 0x000fee0000000000 */
[----:B---3-5:R-:W-:Y:S05]  /*5d40*/  CALL.ABS.NOINC R2 ;  /* 0x0000000002007343 */ /* 0x028fea0003c00000 */
.L_x_102:
[----:B------:R-:W-:Y:S01]  /*5d50*/  LOP3.LUT P0, RZ, R104, 0x1b0, RZ, 0xc0, !PT ;  /* 0x000001b068ff7812 */ /* 0x000fe2000780c0ff */
[----:B------:R-:W-:Y:S11]  /*5d60*/  BSSY.RECONVERGENT B6, `(.L_x_103) ;  /* 0x0000013000067945 */ /* 0x000ff60003800200 */
[----:B------:R-:W-:Y:S01]  /*5d70*/  @!UPT UIADD3 URZ, UPT, UPT, URZ, URZ, URZ ;  /* 0x000000fffffff290 */ /* 0x000fe2000fffe0ff */
[----:B------:R-:W-:Y:S05]  /*5d80*/  @!P0 BRA `(.L_x_104) ;  /* 0x0000000000408947 */ /* 0x000fea0003800000 */
        /* <DEDUP_REMOVED lines=16> */
.L_x_104:
[----:B------:R-:W-:Y:S05]  /*5e90*/  BSYNC.RECONVERGENT B6 ;  /* 0x0000000000067941 */ /* 0x000fea0003800200 */
.L_x_103:
[----:B------:R-:W-:Y:S01]  /*5ea0*/  ISETP.NE.U32.AND P4, PT, R86, RZ, PT ;  /* 0x000000ff5600720c */ /* 0x000fe20003f85070 */
[----:B------:R-:W-:Y:S01]  /*5eb0*/  UISETP.NE.AND UP2, UPT, UR50, URZ, UPT ;  /* 0x000000ff3200728c */ /* 0x000fe2000bf45270 */
[----:B------:R-:W-:Y:S01]  /*5ec0*/  ISETP.NE.U32.AND P2, PT, RZ, UR38, PT ;  /* 0x00000026ff007c0c */ /* 0x000fe2000bf45070 */
[----:B------:R-:W-:Y:S01]  /*5ed0*/  UISETP.NE.U32.AND UP1, UPT, UR44, URZ, UPT ;  /* 0x000000ff2c00728c */ /* 0x000fe2000bf25070 */
[----:B------:R-:W-:Y:S01]  /*5ee0*/  ISETP.NE.AND.EX P4, PT, R87, RZ, PT, P4 ;  /* 0x000000ff5700720c */ /* 0x000fe20003f85340 */
[----:B------:R-:W-:Y:S01]  /*5ef0*/  UPLOP3.LUT UP0, UPT, UPT, UPT, UPT, 0x40, 0x4 ;  /* 0x000000000004789c */ /* 0x000fe20003f0e870 */
[----:B------:R-:W-:Y:S01]  /*5f00*/  ISETP.NE.AND.EX P2, PT, RZ, UR39, PT, P2 ;  /* 0x00000027ff007c0c */ /* 0x000fe2000bf45320 */
[----:B------:R-:W-:Y:S01]  /*5f10*/  UISETP.NE.AND.EX UP1, UPT, UR45, URZ, UPT, UP1 ;  /* 0x000000ff2d00728c */ /* 0x000fe2000bf25310 */
[----:B------:R-:W-:Y:S04]  /*5f20*/  PLOP3.LUT P1, PT, PT, PT, UP2, 0x80, 0x8 ;  /* 0x000000000008781c */ /* 0x000fe80003f2f028 */
[----:B------:R-:W-:Y:S06]  /*5f30*/  @UP2 UPLOP3.LUT UP0, UPT, UPT, UPT, UP1, 0x80, 0x8 ;  /* 0x000000000008289c */ /* 0x000fec0003f0f010 */
[----:B------:R-:W-:Y:S01]  /*5f40*/  PLOP3.LUT P0, PT, PT, PT, UP0, 0x80, 0x8 ;  /* 0x000000000008781c */ /* 0x000fe20003f0f008 */
[----:B------:R-:W-:Y:S01]  /*5f50*/  @!UPT UIADD3 URZ, UPT, UPT, URZ, URZ, URZ ;  /* 0x000000fffffff290 */ /* 0x000fe2000fffe0ff */
[----:B------:R-:W-:Y:S11]  /*5f60*/  BRA.U !UP1, `(.L_x_105) ;  /* 0x0000000109387547 */ /* 0x000ff6000b800000 */
[----:B------:R-:W-:Y:S01]  /*5f70*/  UISETP.NE.U32.AND UP0, UPT, UR38, URZ, UPT ;  /* 0x000000ff2600728c */ /* 0x000fe2000bf05070 */
[----:B------:R-:W-:Y:S02]  /*5f80*/  HFMA2 R0, -RZ, RZ, 0, 5.9604644775390625e-08 ;  /* 0x00000001ff007431 */ /* 0x000fe400000001ff */
[----:B------:R-:W-:Y:S01]  /*5f90*/  IMAD.MOV.U32 R91, RZ, RZ, 0x1 ;  /* 0x00000001ff5b7424 */ /* 0x000fe200078e00ff */
[----:B------:R-:W-:Y:S06]  /*5fa0*/  UISETP.NE.AND.EX UP0, UPT, UR39, URZ, UPT, UP0 ;  /* 0x000000ff2700728c */ /* 0x000fec000bf05300 */
[----:B------:R-:W-:Y:S05]  /*5fb0*/  PLOP3.LUT P3, PT, PT, PT, UP0, 0x80, 0x8 ;  /* 0x000000000008781c */ /* 0x000fea0003f6f008 */
[----:B------:R-:W1:Y:S01]  /*5fc0*/  @UP0 LDCU.64 UR6, c[0x0][0x888] ;  /* 0x00011100ff0607ac */ /* 0x000e620008000a00 */
[----:B------:R-:W-:Y:S07]  /*5fd0*/  @UP0 UIMAD UR4, UR36, UR44, URZ ;  /* 0x0000002c240402a4 */ /* 0x000fee000f8e02ff */
[----:B------:R-:W-:Y:S01]  /*5fe0*/  @!P3 PRMT R91, R0, 0x7610, R91 ;  /* 0x00007610005bb816 */ /* 0x000fe2000000005b */
[----:B-1----:R-:W-:Y:S03]  /*5ff0*/  @UP0 UIMAD.WIDE UR6, UR4, 0x4, UR6 ;  /* 0x00000004040608a5 */ /* 0x002fe6000f8e0206 */
[----:B------:R-:W1:Y:S03]  /*6000*/  @!UP0 LDCU UR4, c[0x0][0x880] ;  /* 0x00011000ff0487ac */ /* 0x000e660008000800 */
[----:B------:R-:W-:Y:S01]  /*6010*/  IMAD.U32 R2, RZ, RZ, UR6 ;  /* 0x00000006ff027e24 */ /* 0x000fe2000f8e00ff */
[----:B------:R-:W-:Y:S05]  /*6020*/  MOV R3, UR7 ;  /* 0x0000000700037c02 */ /* 0x000fea0008000f00 */
[----:B-----5:R2:W5:Y:S02]  /*6030*/  @P3 LDG.E R50, desc[UR46][R2.64] ;  /* 0x0000002e02323981 */ /* 0x020564000c1e1900 */
[----:B-12---:R-:W-:Y:S02]  /*6040*/  @!P3 IMAD.U32 R50, RZ, RZ, UR4 ;  /* 0x00000004ff32be24 */ /* 0x006fe4000f8e00ff */
.L_x_105:
[----:B------:R-:W-:Y:S05]  /*6050*/  @!P4 BRA `(.L_x_106) ;  /* 0x000000000020c947 */ /* 0x000fea0003800000 */
[----:B------:R-:W-:Y:S04]  /*6060*/  ISETP.NE.U32.AND P3, PT, R84, RZ, PT ;  /* 0x000000ff5400720c */ /* 0x000fe80003f65070 */
[----:B------:R-:W-:Y:S11]  /*6070*/  ISETP.NE.AND.EX P3, PT, R85, RZ, PT, P3 ;  /* 0x000000ff5500720c */ /* 0x000ff60003f65330 */
[----:B------:R-:W-:Y:S02]  /*6080*/  @!UPT UIADD3 URZ, UPT, UPT, URZ, URZ, URZ ;  /* 0x000000fffffff290 */ /* 0x000fe4000fffe0ff */
[----:B------:R-:W1:Y:S01]  /*6090*/  @P3 LDC.64 R2, c[0x0][0x8a8] ;  /* 0x00022a00ff023b82 */ /* 0x000e620000000a00 */
[----:B------:R-:W-:Y:S04]  /*60a0*/  @P3 IMAD R0, R86, UR36, RZ ;  /* 0x0000002456003c24 */ /* 0x000fe8000f8e02ff */
[----:B-1----:R-:W-:Y:S05]  /*60b0*/  @P3 IMAD.WIDE R2, R0, 0x4, R2 ;  /* 0x0000000400023825 */ /* 0x002fea00078e0202 */
[----:B-----5:R1:W5:Y:S02]  /*60c0*/  @P3 LDG.E R47, desc[UR46][R2.64] ;  /* 0x0000002e022f3981 */ /* 0x020364000c1e1900 */
[----:B-1----:R-:W2:Y:S02]  /*60d0*/  @!P3 LDC R47, c[0x0][0x8a0] ;  /* 0x00022800ff2fbb82 */ /* 0x002ea40000000800 */
.L_x_106:
[----:B-----5:R-:W-:Y:S01]  /*60e0*/  ISETP.NE.AND P4, PT, R50, RZ, PT ;  /* 0x000000ff3200720c */ /* 0x020fe20003f85270 */
[----:B------:R-:W-:Y:S01]  /*60f0*/  BSSY B1, `(.L_x_107) ;  /* 0x0000042000017945 */ /* 0x000fe20003800000 */
[----:B------:R-:W-:Y:S01]  /*6100*/  SEL R9, RZ, 0xffffffff, P2 ;  /* 0xffffffffff097807 */ /* 0x000fe20001000000 */
[----:B------:R-:W-:Y:S01]  /*6110*/  IMAD.MOV.U32 R64, RZ, RZ, 0x1 ;  /* 0x00000001ff407424 */ /* 0x000fe200078e00ff */
[----:B------:R-:W-:Y:S02]  /*6120*/  LOP3.LUT P3, RZ, R91, 0xff, RZ, 0xc0, !PT ;  /* 0x000000ff5bff7812 */ /* 0x000fe4000786c0ff */
[----:B------:R-:W-:Y:S02]  /*6130*/  CS2R R62, SRZ ;  /* 0x00000000003e7805 */ /* 0x000fe4000001ff00 */
[----:B------:R-:W-:Y:S02]  /*6140*/  @P1 SEL R2, RZ, 0xffffffff, P4 ;  /* 0xffffffffff021807 */ /* 0x000fe40002000000 */
[----:B------:R-:W-:Y:S02]  /*6150*/  CS2R R60, SRZ ;  /* 0x00000000003c7805 */ /* 0x000fe4000001ff00 */
[----:B------:R-:W-:Y:S02]  /*6160*/  LEA R0, R100, UR49, 0x3 ;  /* 0x0000003164007c11 */ /* 0x000fe4000f8e18ff */
[----:B------:R-:W-:Y:S02]  /*6170*/  CS2R R58, SRZ ;  /* 0x00000000003a7805 */ /* 0x000fe4000001ff00 */
[----:B------:R-:W-:Y:S02]  /*6180*/  @P0 SEL R2, R9, R2, !P3 ;  /* 0x0000000209020207 */ /* 0x000fe40005800000 */
[----:B------:R-:W-:Y:S02]  /*6190*/  CS2R R56, SRZ ;  /* 0x0000000000387805 */ /* 0x000fe4000001ff00 */
[----:B------:R-:W-:Y:S02]  /*61a0*/  LEA R108, R44, UR49, 0x3 ;  /* 0x000000312c6c7c11 */ /* 0x000fe4000f8e18ff */
[----:B------:R-:W-:Y:S02]  /*61b0*/  @P1 LOP3.LUT R2, R2, 0x1, RZ, 0xc0, !PT ;  /* 0x0000000102021812 */ /* 0x000fe400078ec0ff */
[----:B------:R-:W-:Y:S02]  /*61c0*/  SHF.L.U32 R7, R102, 0x1f, RZ ;  /* 0x0000001f66077819 */ /* 0x000fe400000006ff */
[----:B------:R-:W-:Y:S02]  /*61d0*/  ISETP.NE.U32.OR P6, PT, R2, 0x1, !P1 ;  /* 0x000000010200780c */ /* 0x000fe40004fc5470 */
[----:B------:R-:W-:Y:S02]  /*61e0*/  PLOP3.LUT P2, PT, PT, PT, UP1, 0x80, 0x8 ;  /* 0x000000000008781c */ /* 0x000fe40003f4f018 */
[C---:B------:R-:W-:Y:S02]  /*61f0*/  LEA.HI R5, R44.reuse, R44, RZ, 0x1 ;  /* 0x0000002c2c057211 */ /* 0x040fe400078f08ff */
[----:B------:R-:W-:Y:S02]  /*6200*/  SEL R2, RZ, 0xffffffff, P4 ;  /* 0xffffffffff027807 */ /* 0x000fe40002000000 */
[----:B------:R-:W-:Y:S01]  /*6210*/  P2R R72, PR, RZ, 0x40 ;  /* 0x00000040ff487803 */ /* 0x000fe20000000000 */
[C---:B------:R-:W-:Y:S01]  /*6220*/  IMAD.SHL.U32 R3, R5.reuse, 0x80, RZ ;  /* 0x0000008005037824 */ /* 0x040fe200078e00ff */
[----:B------:R-:W-:Y:S03]  /*6230*/  LOP3.LUT R5, R5, 0xffe, RZ, 0xc0, !PT ;  /* 0x00000ffe05057812 */ /* 0x000fe600078ec0ff */
[----:B------:R-:W-:Y:S02]  /*6240*/  @P6 SHF.L.U32 R11, R99, 0x1f, RZ ;  /* 0x0000001f630b6819 */ /* 0x000fe400000006ff */
[----:B------:R-:W-:Y:S01]  /*6250*/  @P2 SEL R2, R9, R2, !P3 ;  /* 0x0000000209022207 */ /* 0x000fe20005800000 */
[----:B------:R-:W-:Y:S01]  /*6260*/  IMAD.IADD R48, R44, 0x1, -R5 ;  /* 0x000000012c307824 */ /* 0x000fe200078e0a05 */
[----:B------:R-:W1:Y:S01]  /*6270*/  @P6 SYNCS.PHASECHK.TRANS64.TRYWAIT P1, [R0+URZ+0x140], R11 ;  /* 0x0001400b000065a7 */ /* 0x000e6200080211ff */
[----:B------:R-:W-:Y:S02]  /*6280*/  LOP3.LUT R3, R3, 0xffffff00, RZ, 0xc0, !PT ;  /* 0xffffff0003037812 */ /* 0x000fe400078ec0ff */
[----:B------:R-:W-:Y:S03]  /*6290*/  LOP3.LUT R2, R2, 0x1, RZ, 0xc0, !PT ;  /* 0x0000000102027812 */ /* 0x000fe600078ec0ff */
[----:B------:R-:W-:Y:S01]  /*62a0*/  IMAD.IADD R3, R46, 0x1, R3 ;  /* 0x000000012e037824 */ /* 0x000fe200078e0203 */
[----:B------:R-:W-:Y:S03]  /*62b0*/  ISETP.NE.U32.AND P5, PT, R2, 0x1, PT ;  /* 0x000000010200780c */ /* 0x000fe60003fa5070 */
[----:B------:R-:W-:Y:S01]  /*62c0*/  IMAD R48, R48, 0x100000, R3 ;  /* 0x0010000030307824 */ /* 0x000fe200078e0203 */
[----:B------:R-:W-:Y:S01]  /*62d0*/  P2R R65, PR, RZ, 0x20 ;  /* 0x00000020ff417803 */ /* 0x000fe20000000000 */
[----:B------:R3:W4:Y:S01]  /*62e0*/  SYNCS.PHASECHK.TRANS64.TRYWAIT P0, [R108+URZ+0x1b0], R7 ;  /* 0x0001b0076c0075a7 */ /* 0x00072200080011ff */
[----:B-1----:R-:W-:Y:S01]  /*62f0*/  @P6 SEL R64, RZ, 0x1, !P1 ;  /* 0x00000001ff406807 */ /* 0x002fe20004800000 */
[----:B---3--:R-:W-:Y:S06]  /*6300*/  @!P6 BRA `(.L_x_108) ;  /* 0x000000000080e947 */ /* 0x008fec0003800000 */
[----:B------:R-:W-:Y:S01]  /*6310*/  @P5 IMAD R4, R100, 0x1000, R95 ;  /* 0x0000100064045824 */ /* 0x000fe200078e025f */
[----:B------:R-:W-:Y:S01]  /*6320*/  ISETP.NE.AND P1, PT, R64, RZ, PT ;  /* 0x000000ff4000720c */ /* 0x000fe20003f25270 */
[----:B------:R-:W-:Y:S01]  /*6330*/  BSSY B0, `(.L_x_109) ;  /* 0x000000b000007945 */ /* 0x000fe20003800000 */
[----:B------:R-:W-:Y:S01]  /*6340*/  CS2R R58, SRZ ;  /* 0x00000000003a7805 */ /* 0x000fe2000001ff00 */
[----:B------:R-:W-:Y:S01]  /*6350*/  @P5 VIADD R2, R4, UR49 ;  /* 0x0000003104025c36 */ /* 0x000fe20008000000 */
[----:B------:R-:W-:Y:S02]  /*6360*/  CS2R R56, SRZ ;  /* 0x0000000000387805 */ /* 0x000fe4000001ff00 */
[----:B------:R-:W-:Y:S02]  /*6370*/  CS2R R62, SRZ ;  /* 0x00000000003e7805 */ /* 0x000fe4000001ff00 */
[----:B------:R-:W-:Y:S01]  /*6380*/  CS2R R60, SRZ ;  /* 0x00000000003c7805 */ /* 0x000fe2000001ff00 */
[----:B------:R-:W-:Y:S04]  /*6390*/  @P5 IMAD R2, R103, -0x10, R2 ;  /* 0xfffffff067025824 */ /* 0x000fe800078e0202 */
[----:B------:R-:W-:Y:S05]  /*63a0*/  @P1 BRA `(.L_x_110) ;  /* 0x00000000000c1947 */ /* 0x000fea0003800000 */
[----:B------:R-:W-:Y:S04]  /*63b0*/  SHF.L.U32 R3, R99, 0x1f, RZ ;  /* 0x0000001f63037819 */ /* 0x000fe800000006ff */
[----:B------:R-:W1:Y:S02]  /*63c0*/  SYNCS.PHASECHK.TRANS64.TRYWAIT P1, [R0+URZ+0x140], R3 ;  /* 0x00014003000075a7 */ /* 0x000e6400080211ff */
[----:B-1----:R-:W-:Y:S05]  /*63d0*/  @!P1 BRA `(.L_x_111) ;  /* 0x0000004400a09947 */ /* 0x002fea0003800000 */
.L_x_110:
[----:B------:R-:W-:Y:S05]  /*63e0*/  BSYNC B0 ;  /* 0x0000000000007941 */ /* 0x000fea0003800000 */
.L_x_109:
[----:B------:R-:W-:Y:S01]  /*63f0*/  ISETP.NE.AND P1, PT, R65, RZ, PT ;  /* 0x000000ff4100720c */ /* 0x000fe20003f25270 */
[----:B-1----:R-:W-:Y:S02]  /*6400*/  VIADD R3, R0, 0x160 ;  /* 0x0000016000037836 */ /* 0x002fe40000000000 */
[----:B------:R-:W-:Y:S02]  /*6410*/  IMAD.U32 R0, RZ, RZ, UR37 ;  /* 0x00000025ff007e24 */ /* 0x000fe4000f8e00ff */
[----:B------:R-:W-:Y:S03]  /*6420*/  VIADD R100, R100, 0x1 ;  /* 0x0000000164647836 */ /* 0x000fe60000000000 */
[----:B------:R-:W-:Y:S05]  /*6430*/  PRMT R0, R0, 0x654, R3 ;  /* 0x0000065400007816 */ /* 0x000fea0000000003 */
[----:B------:R1:W3:Y:S04]  /*6440*/  @P1 LDS.128 R56, [R4+UR49+0x400] ;  /* 0x0004003104381984 */ /* 0x0002e80008000c00 */
[----:B------:R1:W1:Y:S01]  /*6450*/  @P1 LDS.128 R60, [R2+0x410] ;  /* 0x00041000023c1984 */ /* 0x0002620000000c00 */
[C---:B------:R-:W-:Y:S01]  /*6460*/  ISETP.NE.AND P1, PT, R100.reuse, 0x4, PT ;  /* 0x000000046400780c */ /* 0x040fe20003f25270 */
[----:B------:R-:W-:Y:S01]  /*6470*/  @!PT LDS RZ, [RZ] ;  /* 0x00000000fffff984 */ /* 0x000fe20000000800 */
[----:B------:R-:W-:Y:S01]  /*6480*/  @!PT LDS RZ, [RZ] ;  /* 0x00000000fffff984 */ /* 0x000fe20000000800 */
[----:B------:R-:W-:Y:S01]  /*6490*/  @!PT LDS RZ, [RZ] ;  /* 0x00000000fffff984 */ /* 0x000fe20000000800 */
[----:B------:R-:W-:Y:S01]  /*64a0*/  @!PT LDS RZ, [RZ] ;  /* 0x00000000fffff984 */ /* 0x000fe20000000800 */
[----:B------:R5:W-:Y:S06]  /*64b0*/  MEMBAR.ALL.CTA ;  /* 0x0000000000007992 */ /* 0x000bec0000008000 */
[----:B-----5:R-:W5:Y:S01]  /*64c0*/  FENCE.VIEW.ASYNC.S ;  /* 0x00000000000073c6 */ /* 0x020f620000000000 */
[----:B------:R-:W-:Y:S01]  /*64d0*/  SEL R100, R100, RZ, P1 ;  /* 0x000000ff64647207 */ /* 0x000fe20000800000 */
[----:B-----5:R5:W-:Y:S02]  /*64e0*/  SYNCS.ARRIVE.TRANS64.RED.A1T0 RZ, [R0+URZ], RZ ;  /* 0x000000ff00ff79a7 */ /* 0x020be400081004ff */
[----:B-----5:R-:W-:Y:S04]  /*64f0*/  SEL R0, RZ, 0x1, P1 ;  /* 0x00000001ff007807 */ /* 0x020fe80000800000 */
[----:B---3--:R-:W-:Y:S02]  /*6500*/  LOP3.LUT R99, R99, R0, RZ, 0x3c, !PT ;  /* 0x0000000063637212 */ /* 0x008fe400078e3cff */
.L_x_108:
[----:B------:R-:W-:Y:S05]  /*6510*/  BSYNC B1 ;  /* 0x0000000000017941 */ /* 0x000fea0003800000 */
.L_x_107:
[----:B------:R-:W-:Y:S04]  /*6520*/  SHF.R.U32.HI R3, RZ, 0x15, R48 ;  /* 0x00000015ff037819 */ /* 0x000fe80000011630 */
[----:B------:R-:W-:Y:S01]  /*6530*/  LOP3.LUT P1, RZ, R3, 0x3, R96, 0x48, !PT ;  /* 0x0000000303ff7812 */ /* 0x000fe20007824860 */
[----:B------:R-:W-:Y:S01]  /*6540*/  @!UPT UIADD3 URZ, UPT, UPT, URZ, URZ, URZ ;  /* 0x000000fffffff290 */ /* 0x000fe2000fffe0ff */
[----:B----4-:R-:W-:Y:S11]  /*6550*/  @P0 BRA `(.L_x_112) ;  /* 0x0000000000080947 */ /* 0x010ff60003800000 */
[----:B------:R-:W3:Y:S02]  /*6560*/  SYNCS.PHASECHK.TRANS64.TRYWAIT P0, [R108+URZ+0x1b0], R7 ;  /* 0x0001b0076c0075a7 */ /* 0x000ee400080011ff */
[----:B---3--:R-:W-:Y:S05]  /*6570*/  @!P0 BRA `(.L_x_113) ;  /* 0x00000044004c8947 */ /* 0x008fea0003800000 */
.L_x_112:
[----:B------:R-:W-:Y:S05]  /*6580*/  @!P1 BRA `(.L_x_114) ;  /* 0x0000000000409947 */ /* 0x000fea0003800000 */
[----:B------:R-:W4:Y:S01]  /*6590*/  LDCU.64 UR8, c[0x4][0x78] ;  /* 0x01000f00ff0877ac */ /* 0x000f220008000a00 */
[----:B------:R-:W-:Y:S01]  /*65a0*/  MOV R3, 0x0 ;  /* 0x0000000000037802 */ /* 0x000fe20000000f00 */
[----:B------:R-:W-:Y:S02]  /*65b0*/  HFMA2 R12, -RZ, RZ, 0, 5.9604644775390625e-08 ;  /* 0x00000001ff0c7431 */ /* 0x000fe400000001ff */
[----:B------:R-:W-:Y:S02]  /*65c0*/  IMAD.MOV.U32 R8, RZ, RZ, 0x192 ;  /* 0x00000192ff087424 */ /* 0x000fe400078e00ff */
[----:B------:R-:W-:Y:S01]  /*65d0*/  IMAD.MOV.U32 R13, RZ, RZ, RZ ;  /* 0x000000ffff0d7224 */ /* 0x000fe200078e00ff */
[----:B------:R-:W3:Y:S01]  /*65e0*/  LDCU.64 UR6, c[0x4][0x80] ;  /* 0x01001000ff0677ac */ /* 0x000ee20008000a00 */
[----:B-1----:R-:W1:Y:S01]  /*65f0*/  LDC.64 R2, c[0x4][R3] ;  /* 0x0100000003027b82 */ /* 0x002e620000000a00 */
[----:B------:R-:W5:Y:S01]  /*6600*/  LDCU.64 UR4, c[0x4][0x18] ;  /* 0x01000300ff0477ac */ /* 0x000f620008000a00 */
[----:B----4-:R-:W-:Y:S01]  /*6610*/  MOV R5, UR9 ;  /* 0x0000000900057c02 */ /* 0x010fe20008000f00 */
[----:B------:R-:W-:Y:S01]  /*6620*/  IMAD.U32 R4, RZ, RZ, UR8 ;  /* 0x00000008ff047e24 */ /* 0x000fe2000f8e00ff */
[----:B---3--:R-:W-:Y:S01]  /*6630*/  MOV R7, UR7 ;  /* 0x0000000700077c02 */ /* 0x008fe20008000f00 */
[----:B------:R-:W-:Y:S01]  /*6640*/  IMAD.U32 R6, RZ, RZ, UR6 ;  /* 0x00000006ff067e24 */ /* 0x000fe2000f8e00ff */
[----:B-----5:R-:W-:Y:S01]  /*6650*/  MOV R11, UR5 ;  /* 0x00000005000b7c02 */ /* 0x020fe20008000f00 */
[----:B------:R-:W-:Y:S02]  /*6660*/  IMAD.U32 R10, RZ, RZ, UR4 ;  /* 0x00000004ff0a7e24 */ /* 0x000fe4000f8e00ff */
[----:B------:R-:W-:Y:S07]  /*6670*/  LEPC R20, `(.L_x_114) ;  /* 0x000000001014794e */ /* 0x000fee0000000000 */
[----:B-12---:R-:W-:Y:S05]  /*6680*/  CALL.ABS.NOINC R2 ;  /* 0x0000000002007343 */ /* 0x006fea0003c00000 */
.L_x_114:
[----:B------:R-:W-:Y:S05]  /*6690*/  WARPSYNC.ALL ;  /* 0x0000000000007948 */ /* 0x000fea0003800000 */
[----:B------:R-:W-:Y:S01]  /*66a0*/  R2UR UR4, R48 ;  /* 0x00000000300472ca */ /* 0x000fe200000e0000 */
[----:B------:R-:W-:Y:S01]  /*66b0*/  BSSY.RECONVERGENT B0, `(.L_x_115) ;  /* 0x00000a1000007945 */ /* 0x000fe20003800200 */
[C---:B------:R-:W-:Y:S02]  /*66c0*/  SHF.L.U32 R51, R56.reuse, 0x10, RZ ;  /* 0x0000001038337819 */ /* 0x040fe400000006ff */
[C---:B------:R-:W-:Y:S02]  /*66d0*/  PRMT R49, R56.reuse, 0x8880, RZ ;  /* 0x0000888038317816 */ /* 0x040fe400000000ff */
[----:B------:R-:W-:Y:S02]  /*66e0*/  SHF.R.S32.HI R51, RZ, 0x18, R51 ;  /* 0x00000018ff337819 */ /* 0x000fe40000011433 */
[----:B------:R-:W-:Y:S02]  /*66f0*/  SHF.L.U32 R52, R56, 0x8, RZ ;  /* 0x0000000838347819 */ /* 0x000fe400000006ff */
[C---:B------:R-:W-:Y:S02]  /*6700*/  PRMT R54, R58.reuse, 0x8880, RZ ;  /* 0x000088803a367816 */ /* 0x040fe400000000ff */
[----:B------:R-:W-:Y:S01]  /*6710*/  SHF.L.U32 R53, R58, 0x8, RZ ;  /* 0x000000083a357819 */ /* 0x000fe200000006ff */
[----:B-1-3--:R-:W-:Y:S01]  /*6720*/  LDTM.16dp32bit_t0_t15.x32 R4, tmem[UR4] ;  /* 0x00000004000479ee */ /* 0x00afe20008a80000 */
[----:B------:R-:W2:Y:S01]  /*6730*/  LDTM.16dp32bit_t16_t31.x32 R4, tmem[UR4+0x20] ;  /* 0x00002004000479ee */ /* 0x000ea20008aa0000 */
[----:B------:R-:W-:Y:S02]  /*6740*/  IADD3 R67, PT, PT, R95, UR49, RZ ;  /* 0x000000315f437c10 */ /* 0x000fe4000fffe0ff */
[----:B------:R-:W-:Y:S02]  /*6750*/  SHF.L.U32 R66, R97, 0x4, RZ ;  /* 0x0000000461427819 */ /* 0x000fe400000006ff */
[----:B------:R-:W-:Y:S02]  /*6760*/  SHF.R.S32.HI R53, RZ, 0x18, R53 ;  /* 0x00000018ff357819 */ /* 0x000fe40000011435 */
[----:B------:R-:W-:Y:S02]  /*6770*/  IADD3 R109, PT, PT, R67, R66, RZ ;  /* 0x00000042436d7210 */ /* 0x000fe40007ffe0ff */
[----:B------:R-:W-:Y:S02]  /*6780*/  ISETP.NE.AND P0, PT, R105, RZ, PT ;  /* 0x000000ff6900720c */ /* 0x000fe40003f05270 */
[----:B------:R-:W-:Y:S01]  /*6790*/  ISETP.NE.AND P6, PT, R72, RZ, PT ;  /* 0x000000ff4800720c */ /* 0x000fe20003fc5270 */
[----:B--2---:R-:W-:Y:S11]  /*67a0*/  IMAD R0, R47, R4, RZ ;  /* 0x000000042f007224 */ /* 0x004ff600078e02ff */
[----:B------:R-:W-:Y:S01]  /*67b0*/  @!UPT UIADD3 URZ, UPT, UPT, URZ, URZ, URZ ;  /* 0x000000fffffff290 */ /* 0x000fe2000fffe0ff */
[----:B------:R-:W-:Y:S01]  /*67c0*/  @P6 SHF.L.U32 R74, R99, 0x1f, RZ ;  /* 0x0000001f634a6819 */ /* 0x000fe200000006ff */
[----:B------:R-:W-:Y:S02]  /*67d0*/  IMAD R2, R47, R5, RZ ;  /* 0x000000052f027224 */ /* 0x000fe400078e02ff */
[----:B------:R-:W-:Y:S01]  /*67e0*/  IMAD R0, R49, R50, R0 ;  /* 0x0000003231007224 */ /* 0x000fe200078e0200 */
[----:B------:R-:W-:Y:S01]  /*67f0*/  SHF.R.S32.HI R49, RZ, 0x18, R52 ;  /* 0x00000018ff317819 */ /* 0x000fe20000011434 */
[----:B------:R-:W-:Y:S01]  /*6800*/  IMAD R3, R47, R6, RZ ;  /* 0x000000062f037224 */ /* 0x000fe200078e02ff */
[----:B------:R-:W-:Y:S01]  /*6810*/  SHF.L.U32 R52, R57, 0x10, RZ ;  /* 0x0000001039347819 */ /* 0x000fe200000006ff */
[-C--:B------:R-:W-:Y:S01]  /*6820*/  IMAD R2, R51, R50.reuse, R2 ;  /* 0x0000003233027224 */ /* 0x080fe200078e0202 */
[----:B------:R-:W-:Y:S01]  /*6830*/  SHF.R.S32.HI R51, RZ, 0x18, R56 ;  /* 0x00000018ff337819 */ /* 0x000fe20000011438 */
[----:B------:R-:W-:Y:S02]  /*6840*/  IMAD R7, R47, R7, RZ ;  /* 0x000000072f077224 */ /* 0x000fe400078e02ff */
[-C--:B------:R-:W-:Y:S01]  /*6850*/  IMAD R3, R49, R50.reuse, R3 ;  /* 0x0000003231037224 */ /* 0x080fe200078e0203 */
[----:B------:R-:W-:Y:S01]  /*6860*/  PRMT R49, R57, 0x8880, RZ ;  /* 0x0000888039317816 */ /* 0x000fe200000000ff */
[----:B------:R-:W-:Y:S01]  /*6870*/  IMAD R7, R51, R50, R7 ;  /* 0x0000003233077224 */ /* 0x000fe200078e0207 */
[----:B------:R-:W-:Y:S01]  /*6880*/  SHF.R.S32.HI R51, RZ, 0x18, R52 ;  /* 0x00000018ff337819 */ /* 0x000fe20000011434 */
[----:B------:R-:W-:Y:S02]  /*6890*/  IMAD R4, R47, R8, RZ ;  /* 0x000000082f047224 */ /* 0x000fe400078e02ff */
[----:B------:R-:W-:Y:S01]  /*68a0*/  IMAD.SHL.U32 R52, R57, 0x100, RZ ;  /* 0x0000010039347824 */ /* 0x000fe200078e00ff */
[----:B------:R-:W-:Y:S01]  /*68b0*/  I2IP.S8.S32.SAT R55, R7, R3, RZ ;  /* 0x0000000307377239 */ /* 0x000fe200000014ff */
[----:B------:R-:W-:Y:S02]  /*68c0*/  IMAD R5, R47, R9, RZ ;  /* 0x000000092f057224 */ /* 0x000fe400078e02ff */
[----:B------:R-:W-:Y:S01]  /*68d0*/  IMAD R4, R49, R50, R4 ;  /* 0x0000003231047224 */ /* 0x000fe200078e0204 */
[----:B------:R-:W-:Y:S01]  /*68e0*/  SHF.R.S32.HI R49, RZ, 0x18, R52 ;  /* 0x00000018ff317819 */ /* 0x000fe20000011434 */
[----:B------:R-:W-:Y:S01]  /*68f0*/  IMAD R6, R47, R10, RZ ;  /* 0x0000000a2f067224 */ /* 0x000fe200078e02ff */
[----:B------:R-:W-:Y:S01]  /*6900*/  I2IP.S8.S32.SAT R68, R2, R0, R55 ;  /* 0x0000000002447239 */ /* 0x000fe20000001437 */
[-C--:B------:R-:W-:Y:S01]  /*6910*/  IMAD R5, R51, R50.reuse, R5 ;  /* 0x0000003233057224 */ /* 0x080fe200078e0205 */
[----:B------:R-:W-:Y:S01]  /*6920*/  SHF.L.U32 R52, R58, 0x10, RZ ;  /* 0x000000103a347819 */ /* 0x000fe200000006ff */
[----:B------:R-:W-:Y:S01]  /*6930*/  IMAD R11, R47, R11, RZ ;  /* 0x0000000b2f0b7224 */ /* 0x000fe200078e02ff */
[----:B------:R-:W-:Y:S01]  /*6940*/  SHF.R.S32.HI R51, RZ, 0x18, R57 ;  /* 0x00000018ff337819 */ /* 0x000fe20000011439 */
[----:B------:R-:W-:Y:S01]  /*6950*/  IMAD R6, R49, R50, R6 ;  /* 0x0000003231067224 */ /* 0x000fe200078e0206 */
[----:B------:R-:W-:Y:S01]  /*6960*/  SHF.R.S32.HI R52, RZ, 0x18, R52 ;  /* 0x00000018ff347819 */ /* 0x000fe20000011434 */
[C---:B------:R-:W-:Y:S02]  /*6970*/  IMAD R8, R47.reuse, R12, RZ ;  /* 0x0000000c2f087224 */ /* 0x040fe400078e02ff */
[----:B------:R-:W-:Y:S02]  /*6980*/  IMAD.MOV.U32 R49, RZ, RZ, R54 ;  /* 0x000000ffff317224 */ /* 0x000fe400078e0036 */
[----:B------:R-:W-:Y:S02]  /*6990*/  IMAD R9, R47, R13, RZ ;  /* 0x0000000d2f097224 */ /* 0x000fe400078e02ff */
[----:B------:R-:W-:Y:S01]  /*69a0*/  IMAD R11, R51, R50, R11 ;  /* 0x00000032330b7224 */ /* 0x000fe200078e020b */
[----:B------:R-:W-:Y:S01]  /*69b0*/  SHF.R.S32.HI R51, RZ, 0x18, R58 ;  /* 0x00000018ff337819 */ /* 0x000fe2000001143a */
[----:B------:R-:W-:Y:S02]  /*69c0*/  IMAD R10, R47, R14, RZ ;  /* 0x0000000e2f0a7224 */ /* 0x000fe400078e02ff */
[----:B------:R-:W-:Y:S01]  /*69d0*/  IMAD R8, R49, R50, R8 ;  /* 0x0000003231087224 */ /* 0x000fe200078e0208 */
[----:B------:R-:W-:Y:S01]  /*69e0*/  I2IP.S8.S32.SAT R69, R11, R6, RZ ;  /* 0x000000060b457239 */ /* 0x000fe200000014ff */
[----:B------:R-:W-:Y:S01]  /*69f0*/  IMAD R15, R47, R15, RZ ;  /* 0x0000000f2f0f7224 */ /* 0x000fe200078e02ff */
[----:B------:R-:W-:Y:S01]  /*6a00*/  PRMT R49, R59, 0x8880, RZ ;  /* 0x000088803b317816 */ /* 0x000fe200000000ff */
[----:B------:R-:W-:Y:S01]  /*6a10*/  IMAD R9, R52, R50, R9 ;  /* 0x0000003234097224 */ /* 0x000fe200078e0209 */
[----:B------:R-:W-:Y:S01]  /*6a20*/  I2IP.S8.S32.SAT R69, R5, R4, R69 ;  /* 0x0000000405457239 */ /* 0x000fe20000001445 */
[-C--:B------:R-:W-:Y:S01]  /*6a30*/  IMAD R10, R53, R50.reuse, R10 ;  /* 0x00000032350a7224 */ /* 0x080fe200078e020a */
[----:B------:R-:W-:Y:S01]  /*6a40*/  SHF.L.U32 R53, R59, 0x8, RZ ;  /* 0x000000083b357819 */ /* 0x000fe200000006ff */
[----:B------:R-:W-:Y:S01]  /*6a50*/  IMAD R15, R51, R50, R15 ;  /* 0x00000032330f7224 */ /* 0x000fe200078e020f */
[----:B------:R-:W-:Y:S01]  /*6a60*/  SHF.L.U32 R51, R59, 0x10, RZ ;  /* 0x000000103b337819 */ /* 0x000fe200000006ff */
[C---:B------:R-:W-:Y:S01]  /*6a70*/  IMAD R12, R47.reuse, R16, RZ ;  /* 0x000000102f0c7224 */ /* 0x040fe200078e02ff */
[----:B------:R-:W-:Y:S01]  /*6a80*/  SHF.R.S32.HI R53, RZ, 0x18, R53 ;  /* 0x00000018ff357819 */ /* 0x000fe20000011435 */
[C---:B------:R-:W-:Y:S01]  /*6a90*/  IMAD R13, R47.reuse, R17, RZ ;  /* 0x000000112f0d7224 */ /* 0x040fe200078e02ff */
[----:B------:R-:W-:Y:S01]  /*6aa0*/  SHF.R.S32.HI R51, RZ, 0x18, R51 ;  /* 0x00000018ff337819 */ /* 0x000fe20000011433 */
[----:B------:R-:W-:Y:S01]  /*6ab0*/  IMAD R14, R47, R18, RZ ;  /* 0x000000122f0e7224 */ /* 0x000fe200078e02ff */
[----:B------:R-:W-:Y:S01]  /*6ac0*/  I2IP.S8.S32.SAT R70, R15, R10, RZ ;  /* 0x0000000a0f467239 */ /* 0x000fe200000014ff */
[----:B------:R-:W-:Y:S01]  /*6ad0*/  IMAD R12, R49, R50, R12 ;  /* 0x00000032310c7224 */ /* 0x000fe200078e020c */
[----:B------:R-:W-:Y:S01]  /*6ae0*/  SHF.R.S32.HI R49, RZ, 0x18, R59 ;  /* 0x00000018ff317819 */ /* 0x000fe2000001143b */
[----:B------:R-:W-:Y:S01]  /*6af0*/  IMAD R19, R47, R19, RZ ;  /* 0x000000132f137224 */ /* 0x000fe200078e02ff */
[----:B------:R-:W-:Y:S01]  /*6b00*/  I2IP.S8.S32.SAT R70, R9, R8, R70 ;  /* 0x0000000809467239 */ /* 0x000fe20000001446 */
[-C--:B------:R-:W-:Y:S01]  /*6b10*/  IMAD R13, R51, R50.reuse, R13 ;  /* 0x00000032330d7224 */ /* 0x080fe200078e020d */
[C---:B------:R-:W-:Y:S01]  /*6b20*/  PRMT R51, R60.reuse, 0x8880, RZ ;  /* 0x000088803c337816 */ /* 0x040fe200000000ff */
[-C--:B------:R-:W-:Y:S01]  /*6b30*/  IMAD R14, R53, R50.reuse, R14 ;  /* 0x00000032350e7224 */ /* 0x080fe200078e020e */
[----:B------:R-:W-:Y:S01]  /*6b40*/  PRMT R53, R61, 0x8880, RZ ;  /* 0x000088803d357816 */ /* 0x000fe200000000ff */
[----:B------:R-:W-:Y:S01]  /*6b50*/  IMAD R19, R49, R50, R19 ;  /* 0x0000003231137224 */ /* 0x000fe200078e0213 */
[----:B------:R-:W-:Y:S01]  /*6b60*/  MOV R49, R51 ;  /* 0x0000003300317202 */ /* 0x000fe20000000f00 */
[----:B------:R-:W-:Y:S02]  /*6b70*/  IMAD R16, R47, R20, RZ ;  /* 0x000000142f107224 */ /* 0x000fe400078e02ff */
[C---:B------:R-:W-:Y:S01]  /*6b80*/  IMAD.U32 R52, R60.reuse, 0x10000, RZ ;  /* 0x000100003c347824 */ /* 0x040fe200078e00ff */
[----:B------:R-:W-:Y:S01]  /*6b90*/  I2IP.S8.S32.SAT R71, R19, R14, RZ ;  /* 0x0000000e13477239 */ /* 0x000fe200000014ff */
[----:B------:R-:W-:Y:S01]  /*6ba0*/  IMAD R16, R49, R50, R16 ;  /* 0x0000003231107224 */ /* 0x000fe200078e0210 */
[----:B------:R-:W-:Y:S01]  /*6bb0*/  SHF.L.U32 R49, R60, 0x8, RZ ;  /* 0x000000083c317819 */ /* 0x000fe200000006ff */
[C---:B------:R-:W-:Y:S01]  /*6bc0*/  IMAD R17, R47.reuse, R21, RZ ;  /* 0x000000152f117224 */ /* 0x040fe200078e02ff */
[----:B------:R-:W-:Y:S01]  /*6bd0*/  SHF.R.S32.HI R51, RZ, 0x18, R52 ;  /* 0x00000018ff337819 */ /* 0x000fe20000011434 */
[C---:B------:R-:W-:Y:S01]  /*6be0*/  IMAD R18, R47.reuse, R22, RZ ;  /* 0x000000162f127224 */ /* 0x040fe200078e02ff */
[----:B------:R-:W-:Y:S01]  /*6bf0*/  SHF.R.S32.HI R49, RZ, 0x18, R49 ;  /* 0x00000018ff317819 */ /* 0x000fe20000011431 */
[----:B------:R-:W-:Y:S01]  /*6c00*/  IMAD R23, R47, R23, RZ ;  /* 0x000000172f177224 */ /* 0x000fe200078e02ff */
[----:B------:R-:W-:Y:S01]  /*6c10*/  I2IP.S8.S32.SAT R71, R13, R12, R71 ;  /* 0x0000000c0d477239 */ /* 0x000fe20000001447 */
[----:B------:R-:W-:Y:S01]  /*6c20*/  IMAD R17, R51, R50, R17 ;  /* 0x0000003233117224 */ /* 0x000fe200078e0211 */
[C---:B------:R-:W-:Y:S01]  /*6c30*/  SHF.L.U32 R52, R61.reuse, 0x10, RZ ;  /* 0x000000103d347819 */ /* 0x040fe200000006ff */
[----:B------:R-:W-:Y:S01]  /*6c40*/  IMAD.SHL.U32 R54, R61, 0x100, RZ ;  /* 0x000001003d367824 */ /* 0x000fe200078e00ff */
[----:B------:R-:W-:Y:S01]  /*6c50*/  SHF.R.S32.HI R51, RZ, 0x18, R60 ;  /* 0x00000018ff337819 */ /* 0x000fe2000001143c */
[----:B------:R-:W-:Y:S01]  /*6c60*/  IMAD R20, R47, R24, RZ ;  /* 0x000000182f147224 */ /* 0x000fe200078e02ff */
[----:B------:R1:W-:Y:S01]  /*6c70*/  STS.128 [R95+UR49+0x4400], R68 ;  /* 0x004400445f007988 */ /* 0x0003e20008000c31 */
[-C--:B------:R-:W-:Y:S01]  /*6c80*/  IMAD R18, R49, R50.reuse, R18 ;  /* 0x0000003231127224 */ /* 0x080fe200078e0212 */
[----:B------:R-:W-:Y:S01]  /*6c90*/  SHF.R.S32.HI R52, RZ, 0x18, R52 ;  /* 0x00000018ff347819 */ /* 0x000fe20000011434 */
[----:B------:R-:W-:Y:S01]  /*6ca0*/  IMAD R21, R47, R25, RZ ;  /* 0x000000192f157224 */ /* 0x000fe200078e02ff */
[----:B------:R-:W-:Y:S01]  /*6cb0*/  SHF.R.S32.HI R49, RZ, 0x18, R54 ;  /* 0x00000018ff317819 */ /* 0x000fe20000011436 */
[----:B------:R-:W-:Y:S01]  /*6cc0*/  IMAD R23, R51, R50, R23 ;  /* 0x0000003233177224 */ /* 0x000fe200078e0217 */
[----:B------:R-:W-:Y:S01]  /*6cd0*/  SHF.R.S32.HI R51, RZ, 0x18, R61 ;  /* 0x00000018ff337819 */ /* 0x000fe2000001143d */
[----:B------:R-:W-:Y:S01]  /*6ce0*/  IMAD R22, R47, R26, RZ ;  /* 0x0000001a2f167224 */ /* 0x000fe200078e02ff */
[----:B------:R-:W-:Y:S01]  /*6cf0*/  SHF.R.S32.HI R54, RZ, 0x18, R63 ;  /* 0x00000018ff367819 */ /* 0x000fe2000001143f */
[----:B------:R-:W-:Y:S01]  /*6d00*/  IMAD R20, R53, R50, R20 ;  /* 0x0000003235147224 */ /* 0x000fe200078e0214 */
[----:B------:R-:W-:Y:S01]  /*6d10*/  I2IP.S8.S32.SAT R76, R23, R18, RZ ;  /* 0x00000012174c7239 */ /* 0x000fe200000014ff */
[----:B------:R-:W-:Y:S01]  /*6d20*/  IMAD R27, R47, R27, RZ ;  /* 0x0000001b2f1b7224 */ /* 0x000fe200078e02ff */
[----:B------:R-:W-:Y:S01]  /*6d30*/  SHF.L.U32 R53, R62, 0x8, RZ ;  /* 0x000000083e357819 */ /* 0x000fe200000006ff */
[-C--:B------:R-:W-:Y:S01]  /*6d40*/  IMAD R21, R52, R50.reuse, R21 ;  /* 0x0000003234157224 */ /* 0x080fe200078e0215 */
[C---:B------:R-:W-:Y:S01]  /*6d50*/  SHF.L.U32 R52, R62.reuse, 0x10, RZ ;  /* 0x000000103e347819 */ /* 0x040fe200000006ff */
[----:B------:R-:W-:Y:S01]  /*6d60*/  IMAD R22, R49, R50, R22 ;  /* 0x0000003231167224 */ /* 0x000fe200078e0216 */
[----:B------:R-:W-:Y:S01]  /*6d70*/  PRMT R49, R62, 0x8880, RZ ;  /* 0x000088803e317816 */ /* 0x000fe200000000ff */
[----:B------:R-:W-:Y:S01]  /*6d80*/  IMAD R24, R47, R28, RZ ;  /* 0x0000001c2f187224 */ /* 0x000fe200078e02ff */
[----:B------:R-:W-:Y:S01]  /*6d90*/  I2IP.S8.S32.SAT R76, R17, R16, R76 ;  /* 0x00000010114c7239 */ /* 0x000fe2000000144c */
[----:B------:R-:W-:Y:S01]  /*6da0*/  IMAD R27, R51, R50, R27 ;  /* 0x00000032331b7224 */ /* 0x000fe200078e021b */
[----:B------:R-:W-:Y:S01]  /*6db0*/  SHF.R.S32.HI R51, RZ, 0x18, R52 ;  /* 0x00000018ff337819 */ /* 0x000fe20000011434 */
[C---:B------:R-:W-:Y:S01]  /*6dc0*/  IMAD R25, R47.reuse, R29, RZ ;  /* 0x0000001d2f197224 */ /* 0x040fe200078e02ff */
[----:B------:R-:W-:Y:S01]  /*6dd0*/  SHF.R.S32.HI R53, RZ, 0x18, R53 ;  /* 0x00000018ff357819 */ /* 0x000fe20000011435 */
[----:B------:R-:W-:Y:S01]  /*6de0*/  IMAD R26, R47, R30, RZ ;  /* 0x0000001e2f1a7224 */ /* 0x000fe200078e02ff */
[----:B------:R-:W-:Y:S01]  /*6df0*/  I2IP.S8.S32.SAT R77, R27, R22, RZ ;  /* 0x000000161b4d7239 */ /* 0x000fe200000014ff */
[-C--:B------:R-:W-:Y:S01]  /*6e00*/  IMAD R24, R49, R50.reuse, R24 ;  /* 0x0000003231187224 */ /* 0x080fe200078e0218 */
[----:B------:R-:W-:Y:S01]  /*6e10*/  SHF.L.U32 R52, R63, 0x10, RZ ;  /* 0x000000103f347819 */ /* 0x000fe200000006ff */
[----:B------:R-:W-:Y:S01]  /*6e20*/  IMAD R25, R51, R50, R25 ;  /* 0x0000003233197224 */ /* 0x000fe200078e0219 */
[----:B------:R-:W-:Y:S01]  /*6e30*/  I2IP.S8.S32.SAT R77, R21, R20, R77 ;  /* 0x00000014154d7239 */ /* 0x000fe2000000144d */
[----:B------:R-:W-:Y:S01]  /*6e40*/  IMAD R26, R53, R50, R26 ;  /* 0x00000032351a7224 */ /* 0x000fe200078e021a */
[----:B------:R-:W-:Y:S01]  /*6e50*/  SHF.R.S32.HI R49, RZ, 0x18, R62 ;  /* 0x00000018ff317819 */ /* 0x000fe2000001143e */
[----:B------:R-:W-:Y:S01]  /*6e60*/  IMAD R31, R47, R31, RZ ;  /* 0x0000001f2f1f7224 */ /* 0x000fe200078e02ff */
[C---:B------:R-:W-:Y:S01]  /*6e70*/  PRMT R51, R63.reuse, 0x8880, RZ ;  /* 0x000088803f337816 */ /* 0x040fe200000000ff */
[----:B------:R-:W-:Y:S01]  /*6e80*/  IMAD.SHL.U32 R53, R63, 0x100, RZ ;  /* 0x000001003f357824 */ /* 0x000fe200078e00ff */
[----:B------:R-:W-:Y:S01]  /*6e90*/  SHF.R.S32.HI R52, RZ, 0x18, R52 ;  /* 0x00000018ff347819 */ /* 0x000fe20000011434 */
[C---:B------:R-:W-:Y:S02]  /*6ea0*/  IMAD R28, R47.reuse, R32, RZ ;  /* 0x000000202f1c7224 */ /* 0x040fe400078e02ff */
[----:B------:R-:W-:Y:S01]  /*6eb0*/  IMAD R29, R47, R33, RZ ;  /* 0x000000212f1d7224 */ /* 0x000fe200078e02ff */
[----:B------:R-:W-:Y:S01]  /*6ec0*/  SHF.R.S32.HI R53, RZ, 0x18, R53 ;  /* 0x00000018ff357819 */ /* 0x000fe20000011435 */
[-C--:B------:R-:W-:Y:S02]  /*6ed0*/  IMAD R31, R49, R50.reuse, R31 ;  /* 0x00000032311f7224 */ /* 0x080fe400078e021f */
[----:B------:R-:W-:Y:S02]  /*6ee0*/  IMAD R28, R51, R50, R28 ;  /* 0x00000032331c7224 */ /* 0x000fe400078e021c */
[----:B------:R-:W-:Y:S01]  /*6ef0*/  IMAD R30, R47, R34, RZ ;  /* 0x000000222f1e7224 */ /* 0x000fe200078e02ff */
[----:B------:R-:W-:Y:S01]  /*6f00*/  I2IP.S8.S32.SAT R55, R31, R26, RZ ;  /* 0x0000001a1f377239 */ /* 0x000fe200000014ff */
[----:B------:R-:W-:Y:S02]  /*6f10*/  IMAD R29, R52, R50, R29 ;  /* 0x00000032341d7224 */ /* 0x000fe400078e021d */
[----:B------:R-:W-:Y:S01]  /*6f20*/  IMAD R35, R47, R35, RZ ;  /* 0x000000232f237224 */ /* 0x000fe200078e02ff */
[----:B------:R-:W-:Y:S01]  /*6f30*/  I2IP.S8.S32.SAT R78, R25, R24, R55 ;  /* 0x00000018194e7239 */ /* 0x000fe20000001437 */
[-C--:B------:R-:W-:Y:S01]  /*6f40*/  IMAD R30, R53, R50.reuse, R30 ;  /* 0x00000032351e7224 */ /* 0x080fe200078e021e */
[----:B------:R-:W-:Y:S01]  /*6f50*/  LEA R55, R100, UR49, 0x3 ;  /* 0x0000003164377c11 */ /* 0x000fe2000f8e18ff */
[----:B------:R-:W-:Y:S05]  /*6f60*/  IMAD R35, R54, R50, R35 ;  /* 0x0000003236237224 */ /* 0x000fea00078e0223 */
[----:B------:R-:W-:Y:S04]  /*6f70*/  I2IP.S8.S32.SAT R73, R35, R30, RZ ;  /* 0x0000001e23497239 */ /* 0x000fe800000014ff */
[----:B------:R-:W-:Y:S05]  /*6f80*/  I2IP.S8.S32.SAT R79, R29, R28, R73 ;  /* 0x0000001c1d4f7239 */ /* 0x000fea0000001449 */
[----:B------:R1:W-:Y:S01]  /*6f90*/  STS.128 [R109+0x4410], R76 ;  /* 0x0044104c6d007388 */ /* 0x0003e20000000c00 */
[----:B------:R-:W-:Y:S01]  /*6fa0*/  @!PT LDS RZ, [RZ] ;  /* 0x00000000fffff984 */ /* 0x000fe20000000800 */
[----:B------:R-:W-:Y:S01]  /*6fb0*/  @!PT LDS RZ, [RZ] ;  /* 0x00000000fffff984 */ /* 0x000fe20000000800 */
[----:B------:R-:W-:Y:S01]  /*6fc0*/  @!PT LDS RZ, [RZ] ;  /* 0x00000000fffff984 */ /* 0x000fe20000000800 */
[----:B------:R-:W-:Y:S01]  /*6fd0*/  @!PT LDS RZ, [RZ] ;  /* 0x00000000fffff984 */ /* 0x000fe20000000800 */
[----:B------:R2:W-:Y:S07]  /*6fe0*/  MEMBAR.ALL.CTA ;  /* 0x0000000000007992 */ /* 0x0005ee0000008000 */
[----:B--2---:R-:W2:Y:S02]  /*6ff0*/  FENCE.VIEW.ASYNC.S ;  /* 0x00000000000073c6 */ /* 0x004ea40000000000 */
[----:B--2---:R-:W-:Y:S06]  /*7000*/  BAR.SYNC.DEFER_BLOCKING 0x1, 0x80 ;  /* 0x0042000000007b1d */ /* 0x004fec0000010000 */
[----:B------:R-:W-:Y:S05]  /*7010*/  @P0 BRA `(.L_x_116) ;  /* 0x0000000000280947 */ /* 0x000fea0003800000 */
[----:B------:R-:W-:Y:S02]  /*7020*/  UIADD3 UR4, UPT, UPT, UR49, 0x4400, URZ ;  /* 0x0000440031047890 */ /* 0x000fe4000fffe0ff */
[----:B------:R-:W-:Y:S01]  /*7030*/  UIADD3 UR6, UP0, UPT, UR52, 0x680, URZ ;  /* 0x0000068034067890 */ /* 0x000fe2000ff1e0ff */
[----:B------:R-:W-:Y:S03]  /*7040*/  UMOV UR43, UR36 ;  /* 0x00000024002b7c82 */ /* 0x000fe60008000000 */
[----:B------:R-:W-:Y:S01]  /*7050*/  MOV R104, UR4 ;  /* 0x0000000400687c02 */ /* 0x000fe20008000f00 */
[----:B------:R-:W-:Y:S03]  /*7060*/  UIADD3.X UR7, UPT, UPT, URZ, UR53, URZ, UP0, !UPT ;  /* 0x00000035ff077290 */ /* 0x000fe600087fe4ff */
[----:B------:R-:W-:Y:S11]  /*7070*/  R2UR UR40, R104 ;  /* 0x00000000682872ca */ /* 0x000ff600000e0000 */
[----:B------:R-:W-:Y:S02]  /*7080*/  @!UPT UIADD3 URZ, UPT, UPT, URZ, URZ, URZ ;  /* 0x000000fffffff290 */ /* 0x000fe4000fffe0ff */
[----:B------:R2:W-:Y:S01]  /*7090*/  UTMASTG.3D [UR40], [UR6] ;  /* 0x00000028060073b5 */ /* 0x0005e20008010000 */
[----:B------:R0:W-:Y:S01]  /*70a0*/  UTMACMDFLUSH ;  /* 0x00000000000079b7 */ /* 0x0001e20000000000 */
[----:B--2---:R-:W-:Y:S04]  /*70b0*/  DEPBAR.LE SB0, 0x1 ;  /* 0x000080400000791a */ /* 0x004fe80000000000 */
.L_x_116:
[----:B------:R-:W-:Y:S05]  /*70c0*/  BSYNC.RECONVERGENT B0 ;  /* 0x0000000000007941 */ /* 0x000fea0003800200 */
.L_x_115:
[----:B------:R-:W-:Y:S06]  /*70d0*/  BAR.SYNC.DEFER_BLOCKING 0x1, 0x80 ;  /* 0x0042000000007b1d */ /* 0x000fec0000010000 */
[----:B------:R-:W2:Y:S01]  /*70e0*/  @P6 SYNCS.PHASECHK.TRANS64.TRYWAIT P0, [R55+URZ+0x140], R74 ;  /* 0x0001404a370065a7 */ /* 0x000ea200080011ff */
[----:B------:R-:W-:Y:S01]  /*70f0*/  BSSY B1, `(.L_x_117) ;  /* 0x000001f000017945 */ /* 0x000fe20003800000 */
[----:B--2---:R-:W-:Y:S03]  /*7100*/  @P6 SEL R64, RZ, 0x1, !P0 ;  /* 0x00000001ff406807 */ /* 0x004fe60004000000 */
[----:B------:R-:W-:Y:S05]  /*7110*/  @!P6 BRA `(.L_x_118) ;  /* 0x000000000070e947 */ /* 0x000fea0003800000 */
[----:B------:R-:W-:Y:S01]  /*7120*/  ISETP.NE.AND P1, PT, R65, RZ, PT ;  /* 0x000000ff4100720c */ /* 0x000fe20003f25270 */
[----:B------:R-:W-:Y:S01]  /*7130*/  BSSY B0, `(.L_x_119) ;  /* 0x0000008000007945 */ /* 0x000fe20003800000 */
[----:B------:R-:W-:Y:S11]  /*7140*/  ISETP.NE.AND P0, PT, R64, RZ, PT ;  /* 0x000000ff4000720c */ /* 0x000ff60003f05270 */
[----:B------:R-:W-:Y:S04]  /*7150*/  @P1 IMAD R3, R100, 0x1000, R67 ;  /* 0x0000100064031824 */ /* 0x000fe800078e0243 */
[----:B------:R-:W-:Y:S01]  /*7160*/  @P1 IMAD.IADD R2, R66, 0x1, R3 ;  /* 0x0000000142021824 */ /* 0x000fe200078e0203 */
[----:B------:R-:W-:Y:S06]  /*7170*/  @P0 BRA `(.L_x_120) ;  /* 0x00000000000c0947 */ /* 0x000fec0003800000 */
[----:B------:R-:W-:Y:S04]  /*7180*/  SHF.L.U32 R0, R99, 0x1f, RZ ;  /* 0x0000001f63007819 */ /* 0x000fe800000006ff */
[----:B------:R-:W2:Y:S02]  /*7190*/  SYNCS.PHASECHK.TRANS64.TRYWAIT P0, [R55+URZ+0x140], R0 ;  /* 0x00014000370075a7 */ /* 0x000ea400080011ff */
[----:B--2---:R-:W-:Y:S05]  /*71a0*/  @!P0 BRA `(.L_x_121) ;  /* 0x0000003800548947 */ /* 0x004fea0003800000 */
.L_x_120:
[----:B------:R-:W-:Y:S05]  /*71b0*/  BSYNC B0 ;  /* 0x0000000000007941 */ /* 0x000fea0003800000 */
.L_x_119:
[----:B------:R-:W-:Y:S01]  /*71c0*/  ISETP.NE.AND P0, PT, R65, RZ, PT ;  /* 0x000000ff4100720c */ /* 0x000fe20003f05270 */
[----:B--2---:R-:W-:Y:S02]  /*71d0*/  VIADD R55, R55, 0x160 ;  /* 0x0000016037377836 */ /* 0x004fe40000000000 */
[----:B------:R-:W-:Y:S02]  /*71e0*/  IMAD.U32 R0, RZ, RZ, UR37 ;  /* 0x00000025ff007e24 */ /* 0x000fe4000f8e00ff */
[----:B------:R-:W-:Y:S03]  /*71f0*/  VIADD R100, R100, 0x1 ;  /* 0x0000000164647836 */ /* 0x000fe60000000000 */
[----:B------:R-:W-:Y:S05]  /*7200*/  PRMT R0, R0, 0x654, R55 ;  /* 0x0000065400007816 */ /* 0x000fea0000000037 */
[----:B------:R2:W3:Y:S04]  /*7210*/  @P0 LDS.128 R56, [R3+0x400] ;  /* 0x0004000003380984 */ /* 0x0004e80000000c00 */
[----:B------:R2:W4:Y:S01]  /*7220*/  @P0 LDS.128 R60, [R2+0x410] ;  /* 0x00041000023c0984 */ /* 0x0005220000000c00 */
        /* <DEDUP_REMOVED lines=10> */
[----:B--23--:R-:W-:Y:S02]  /*72d0*/  LOP3.LUT R99, R99, R0, RZ, 0x3c, !PT ;  /* 0x0000000063637212 */ /* 0x00cfe400078e3cff */
.L_x_118:
[----:B------:R-:W-:Y:S05]  /*72e0*/  BSYNC B1 ;  /* 0x0000000000017941 */ /* 0x000fea0003800000 */
.L_x_117:
[----:B------:R-:W-:Y:S05]  /*72f0*/  VIADD R3, R48, 0x40 ;  /* 0x0000004030037836 */ /* 0x000fea0000000000 */
[----:B------:R-:W-:Y:S04]  /*7300*/  SHF.R.U32.HI R3, RZ, 0x15, R3 ;  /* 0x00000015ff037819 */ /* 0x000fe80000011603 */
[----:B------:R-:W-:Y:S11]  /*7310*/  LOP3.LUT P0, RZ, R3, 0x3, R96, 0x48, !PT ;  /* 0x0000000303ff7812 */ /* 0x000ff60007804860 */
[----:B------:R-:W-:Y:S02]  /*7320*/  @!UPT UIADD3 URZ, UPT, UPT, URZ, URZ, URZ ;  /* 0x000000fffffff290 */ /* 0x000fe4000fffe0ff */
[----:B------:R-:W-:Y:S05]  /*7330*/  @!P0 BRA `(.L_x_122) ;  /* 0x0000000000408947 */ /* 0x000fea0003800000 */
[----:B------:R-:W2:Y:S01]  /*7340*/  LDCU.64 UR8, c[0x4][0x78] ;  /* 0x01000f00ff0877ac */ /* 0x000ea20008000a00 */
[----:B------:R-:W-:Y:S01]  /*7350*/  MOV R3, 0x0 ;  /* 0x0000000000037802 */ /* 0x000fe20000000f00 */
[----:B------:R-:W-:Y:S02]  /*7360*/  HFMA2 R12, -RZ, RZ, 0, 5.9604644775390625e-08 ;  /* 0x00000001ff0c7431 */ /* 0x000fe400000001ff */
[----:B------:R-:W-:Y:S02]  /*7370*/  IMAD.MOV.U32 R8, RZ, RZ, 0x192 ;  /* 0x00000192ff087424 */ /* 0x000fe400078e00ff */
[----:B------:R-:W-:Y:S01]  /*7380*/  IMAD.MOV.U32 R13, RZ, RZ, RZ ;  /* 0x000000ffff0d7224 */ /* 0x000fe200078e00ff */
[----:B------:R-:W3:Y:S01]  /*7390*/  LDCU.64 UR6, c[0x4][0x80] ;  /* 0x01001000ff0677ac */ /* 0x000ee20008000a00 */
[----:B------:R-:W1:Y:S01]  /*73a0*/  LDC.64 R2, c[0x4][R3] ;  /* 0x0100000003027b82 */ /* 0x000e620000000a00 */
[----:B------:R-:W5:Y:S01]  /*73b0*/  LDCU.64 UR4, c[0x4][0x18] ;  /* 0x01000300ff0477ac */ /* 0x000f620008000a00 */
[----:B--2---:R-:W-:Y:S01]  /*73c0*/  MOV R5, UR9 ;  /* 0x0000000900057c02 */ /* 0x004fe20008000f00 */
[----:B------:R-:W-:Y:S01]  /*73d0*/  IMAD.U32 R4, RZ, RZ, UR8 ;  /* 0x00000008ff047e24 */ /* 0x000fe2000f8e00ff */
[----:B---3--:R-:W-:Y:S01]  /*73e0*/  MOV R7, UR7 ;  /* 0x0000000700077c02 */ /* 0x008fe20008000f00 */
[----:B------:R-:W-:Y:S01]  /*73f0*/  IMAD.U32 R6, RZ, RZ, UR6 ;  /* 0x00000006ff067e24 */ /* 0x000fe2000f8e00ff */
[----:B-----5:R-:W-:Y:S01]  /*7400*/  MOV R11, UR5 ;  /* 0x00000005000b7c02 */ /* 0x020fe20008000f00 */
[----:B------:R-:W-:Y:S02]  /*7410*/  IMAD.U32 R10, RZ, RZ, UR4 ;  /* 0x00000004ff0a7e24 */ /* 0x000fe4000f8e00ff */
[----:B------:R-:W-:Y:S07]  /*7420*/  LEPC R20, `(.L_x_122) ;  /* 0x000000001014794e */ /* 0x000fee0000000000 */
[----:B-1--4-:R-:W-:Y:S05]  /*7430*/  CALL.ABS.NOINC R2 ;  /* 0x0000000002007343 */ /* 0x012fea0003c00000 */
.L_x_122:
[----:B------:R-:W-:Y:S01]  /*7440*/  SHF.L.U32 R51, R56, 0x10, RZ ;  /* 0x0000001038337819 */ /* 0x000fe200000006ff */
[----:B------:R-:W-:Y:S05]  /*7450*/  WARPSYNC.ALL ;  /* 0x0000000000007948 */ /* 0x000fea0003800000 */
[----:B------:R-:W-:Y:S01]  /*7460*/  R2UR UR4, R48 ;  /* 0x00000000300472ca */ /* 0x000fe200000e0000 */
[----:B------:R-:W-:Y:S01]  /*7470*/  BSSY.RECONVERGENT B0, `(.L_x_123) ;  /* 0x0000099000007945 */ /* 0x000fe20003800200 */
[C---:B------:R-:W-:Y:S02]  /*7480*/  PRMT R49, R56.reuse, 0x8880, RZ ;  /* 0x0000888038317816 */ /* 0x040fe400000000ff */
[----:B------:R-:W-:Y:S02]  /*7490*/  SHF.R.S32.HI R51, RZ, 0x18, R51 ;  /* 0x00000018ff337819 */ /* 0x000fe40000011433 */
[----:B------:R-:W-:Y:S02]  /*74a0*/  SHF.L.U32 R52, R56, 0x8, RZ ;  /* 0x0000000838347819 */ /* 0x000fe400000006ff */
[----:B------:R-:W-:Y:S02]  /*74b0*/  SHF.L.U32 R53, R57, 0x8, RZ ;  /* 0x0000000839357819 */ /* 0x000fe400000006ff */
[----:B------:R-:W-:Y:S02]  /*74c0*/  SHF.R.S32.HI R54, RZ, 0x18, R58 ;  /* 0x00000018ff367819 */ /* 0x000fe4000001143a */
[----:B------:R-:W-:Y:S01]  /*74d0*/  SHF.R.S32.HI R53, RZ, 0x18, R53 ;  /* 0x00000018ff357819 */ /* 0x000fe20000011435 */
[----:B------:R-:W-:Y:S01]  /*74e0*/  LDTM.16dp32bit_t0_t15.x32 R4, tmem[UR4+0x40] ;  /* 0x00004004000479ee */ /* 0x000fe20008a80000 */
[----:B------:R-:W2:Y:S01]  /*74f0*/  LDTM.16dp32bit_t16_t31.x32 R4, tmem[UR4+0x60] ;  /* 0x00006004000479ee */ /* 0x000ea20008aa0000 */
[----:B----4-:R-:W-:Y:S02]  /*7500*/  SHF.L.U32 R55, R62, 0x8, RZ ;  /* 0x000000083e377819 */ /* 0x010fe400000006ff */
[----:B------:R-:W-:Y:S02]  /*7510*/  ISETP.NE.AND P0, PT, R105, RZ, PT ;  /* 0x000000ff6900720c */ /* 0x000fe40003f05270 */
[----:B------:R-:W-:Y:S02]  /*7520*/  SHF.R.S32.HI R55, RZ, 0x18, R55 ;  /* 0x00000018ff377819 */ /* 0x000fe40000011437 */
[----:B------:R-:W-:Y:S01]  /*7530*/  ISETP.NE.AND P6, PT, R72, RZ, PT ;  /* 0x000000ff4800720c */ /* 0x000fe20003fc5270 */
[C---:B--2---:R-:W-:Y:S02]  /*7540*/  IMAD R0, R47.reuse, R4, RZ ;  /* 0x000000042f007224 */ /* 0x044fe400078e02ff */
        /* <DEDUP_REMOVED lines=12> */
[C---:B------:R-:W-:Y:S01]  /*7610*/  IMAD R4, R47.reuse, R8, RZ ;  /* 0x000000082f047224 */ /* 0x040fe200078e02ff */
[----:B------:R-:W-:Y:S01]  /*7620*/  SHF.L.U32 R52, R58, 0x10, RZ ;  /* 0x000000103a347819 */ /* 0x000fe200000006ff */
[----:B------:R-:W-:Y:S01]  /*7630*/  IMAD R5, R47, R9, RZ ;  /* 0x000000092f057224 */ /* 0x000fe200078e02ff */
[----:B-1----:R-:W-:Y:S01]  /*7640*/  I2IP.S8.S32.SAT R69, R7, R3, RZ ;  /* 0x0000000307457239 */ /* 0x002fe200000014ff */
[----:B------:R-:W-:Y:S01]  /*7650*/  IMAD R6, R47, R10, RZ ;  /* 0x0000000a2f067224 */ /* 0x000fe200078e02ff */
[----:B------:R-:W-:Y:S01]  /*7660*/  SHF.R.S32.HI R52, RZ, 0x18, R52 ;  /* 0x00000018ff347819 */ /* 0x000fe20000011434 */
[----:B------:R-:W-:Y:S01]  /*7670*/  IMAD R4, R49, R50, R4 ;  /* 0x0000003231047224 */ /* 0x000fe200078e0204 */
[----:B------:R-:W-:Y:S01]  /*7680*/  I2IP.S8.S32.SAT R68, R2, R0, R69 ;  /* 0x0000000002447239 */ /* 0x000fe20000001445 */
[-C--:B------:R-:W-:Y:S01]  /*7690*/  IMAD R5, R51, R50.reuse, R5 ;  /* 0x0000003233057224 */ /* 0x080fe200078e0205 */
[----:B------:R-:W-:Y:S01]  /*76a0*/  SHF.R.S32.HI R49, RZ, 0x18, R57 ;  /* 0x00000018ff317819 */ /* 0x000fe20000011439 */
[----:B------:R-:W-:Y:S01]  /*76b0*/  IMAD R11, R47, R11, RZ ;  /* 0x0000000b2f0b7224 */ /* 0x000fe200078e02ff */
[C---:B------:R-:W-:Y:S01]  /*76c0*/  PRMT R51, R58.reuse, 0x8880, RZ ;  /* 0x000088803a337816 */ /* 0x040fe200000000ff */
[----:B------:R-:W-:Y:S01]  /*76d0*/  IMAD R6, R53, R50, R6 ;  /* 0x0000003235067224 */ /* 0x000fe200078e0206 */
[----:B------:R-:W-:Y:S01]  /*76e0*/  SHF.L.U32 R53, R58, 0x8, RZ ;  /* 0x000000083a357819 */ /* 0x000fe200000006ff */
[C---:B------:R-:W-:Y:S02]  /*76f0*/  IMAD R8, R47.reuse, R12, RZ ;  /* 0x0000000c2f087224 */ /* 0x040fe400078e02ff */
[----:B------:R-:W-:Y:S01]  /*7700*/  IMAD R9, R47, R13, RZ ;  /* 0x0000000d2f097224 */ /* 0x000fe200078e02ff */
[----:B------:R-:W-:Y:S01]  /*7710*/  SHF.R.S32.HI R53, RZ, 0x18, R53 ;  /* 0x00000018ff357819 */ /* 0x000fe20000011435 */
[----:B------:R-:W-:Y:S01]  /*7720*/  IMAD R11, R49, R50, R11 ;  /* 0x00000032310b7224 */ /* 0x000fe200078e020b */
[----:B------:R-:W-:Y:S01]  /*7730*/  PRMT R49, R59, 0x8880, RZ ;  /* 0x000088803b317816 */ /* 0x000fe200000000ff */
[----:B------:R-:W-:Y:S02]  /*7740*/  IMAD R10, R47, R14, RZ ;  /* 0x0000000e2f0a7224 */ /* 0x000fe400078e02ff */
[----:B------:R-:W-:Y:S01]  /*7750*/  IMAD R8, R51, R50, R8 ;  /* 0x0000003233087224 */ /* 0x000fe200078e0208 */
[----:B------:R-:W-:Y:S01]  /*7760*/  I2IP.S8.S32.SAT R70, R11, R6, RZ ;  /* 0x000000060b467239 */ /* 0x000fe200000014ff */
[-C--:B------:R-:W-:Y:S01]  /*7770*/  IMAD R9, R52, R50.reuse, R9 ;  /* 0x0000003234097224 */ /* 0x080fe200078e0209 */
[----:B------:R-:W-:Y:S01]  /*7780*/  SHF.L.U32 R51, R59, 0x10, RZ ;  /* 0x000000103b337819 */ /* 0x000fe200000006ff */
[----:B------:R-:W-:Y:S01]  /*7790*/  IMAD R10, R53, R50, R10 ;  /* 0x00000032350a7224 */ /* 0x000fe200078e020a */
[----:B------:R-:W-:Y:S01]  /*77a0*/  I2IP.S8.S32.SAT R69, R5, R4, R70 ;  /* 0x0000000405457239 */ /* 0x000fe20000001446 */
[----:B------:R-:W-:Y:S01]  /*77b0*/  IMAD R15, R47, R15, RZ ;  /* 0x0000000f2f0f7224 */ /* 0x000fe200078e02ff */
[----:B------:R-:W-:Y:S01]  /*77c0*/  SHF.R.S32.HI R51, RZ, 0x18, R51 ;  /* 0x00000018ff337819 */ /* 0x000fe20000011433 */
[----:B------:R-:W-:Y:S01]  /*77d0*/  IMAD.SHL.U32 R53, R59, 0x100, RZ ;  /* 0x000001003b357824 */ /* 0x000fe200078e00ff */
[----:B------:R-:W-:Y:S01]  /*77e0*/  SHF.R.S32.HI R52, RZ, 0x18, R59 ;  /* 0x00000018ff347819 */ /* 0x000fe2000001143b */
[C---:B------:R-:W-:Y:S02]  /*77f0*/  IMAD R12, R47.reuse, R16, RZ ;  /* 0x000000102f0c7224 */ /* 0x040fe400078e02ff */
[----:B------:R-:W-:Y:S01]  /*7800*/  IMAD R13, R47, R17, RZ ;  /* 0x000000112f0d7224 */ /* 0x000fe200078e02ff */
[----:B------:R-:W-:Y:S01]  /*7810*/  SHF.R.S32.HI R53, RZ, 0x18, R53 ;  /* 0x00000018ff357819 */ /* 0x000fe20000011435 */
[----:B------:R-:W-:Y:S01]  /*7820*/  IMAD R15, R54, R50, R15 ;  /* 0x00000032360f7224 */ /* 0x000fe200078e020f */
[----:B------:R-:W-:Y:S01]  /*7830*/  SHF.L.U32 R54, R61, 0x10, RZ ;  /* 0x000000103d367819 */ /* 0x000fe200000006ff */
[----:B------:R-:W-:Y:S02]  /*7840*/  IMAD R14, R47, R18, RZ ;  /* 0x000000122f0e7224 */ /* 0x000fe400078e02ff */
[----:B------:R-:W-:Y:S01]  /*7850*/  IMAD R12, R49, R50, R12 ;  /* 0x00000032310c7224 */ /* 0x000fe200078e020c */
[----:B------:R-:W-:Y:S01]  /*7860*/  I2IP.S8.S32.SAT R71, R15, R10, RZ ;  /* 0x0000000a0f477239 */ /* 0x000fe200000014ff */
[----:B------:R-:W-:Y:S01]  /*7870*/  IMAD R19, R47, R19, RZ ;  /* 0x000000132f137224 */ /* 0x000fe200078e02ff */
[----:B------:R-:W-:Y:S01]  /*7880*/  PRMT R49, R60, 0x8880, RZ ;  /* 0x000088803c317816 */ /* 0x000fe200000000ff */
[----:B------:R-:W-:Y:S01]  /*7890*/  IMAD R13, R51, R50, R13 ;  /* 0x00000032330d7224 */ /* 0x000fe200078e020d */
[----:B------:R-:W-:Y:S01]  /*78a0*/  I2IP.S8.S32.SAT R70, R9, R8, R71 ;  /* 0x0000000809467239 */ /* 0x000fe20000001447 */
[----:B------:R-:W-:Y:S01]  /*78b0*/  IMAD R16, R47, R20, RZ ;  /* 0x000000142f107224 */ /* 0x000fe200078e02ff */
[----:B------:R-:W-:Y:S01]  /*78c0*/  SHF.R.S32.HI R54, RZ, 0x18, R54 ;  /* 0x00000018ff367819 */ /* 0x000fe20000011436 */
[-C--:B------:R-:W-:Y:S01]  /*78d0*/  IMAD R14, R53, R50.reuse, R14 ;  /* 0x00000032350e7224 */ /* 0x080fe200078e020e */
[----:B------:R-:W-:Y:S01]  /*78e0*/  PRMT R53, R61, 0x8880, RZ ;  /* 0x000088803d357816 */ /* 0x000fe200000000ff */
[-C--:B------:R-:W-:Y:S01]  /*78f0*/  IMAD R19, R52, R50.reuse, R19 ;  /* 0x0000003234137224 */ /* 0x080fe200078e0213 */
[----:B------:R-:W-:Y:S01]  /*7900*/  SHF.R.S32.HI R52, RZ, 0x18, R60 ;  /* 0x00000018ff347819 */ /* 0x000fe2000001143c */
[----:B------:R-:W-:Y:S01]  /*7910*/  IMAD R16, R49, R50, R16 ;  /* 0x0000003231107224 */ /* 0x000fe200078e0210 */
[C---:B------:R-:W-:Y:S01]  /*7920*/  SHF.L.U32 R49, R60.reuse, 0x10, RZ ;  /* 0x000000103c317819 */ /* 0x040fe200000006ff */
[C---:B------:R-:W-:Y:S01]  /*7930*/  IMAD R17, R47.reuse, R21, RZ ;  /* 0x000000152f117224 */ /* 0x040fe200078e02ff */
[----:B------:R-:W-:Y:S01]  /*7940*/  SHF.L.U32 R51, R60, 0x8, RZ ;  /* 0x000000083c337819 */ /* 0x000fe200000006ff */
[C---:B------:R-:W-:Y:S01]  /*7950*/  IMAD R18, R47.reuse, R22, RZ ;  /* 0x000000162f127224 */ /* 0x040fe200078e02ff */
[----:B------:R-:W-:Y:S01]  /*7960*/  SHF.R.S32.HI R49, RZ, 0x18, R49 ;  /* 0x00000018ff317819 */ /* 0x000fe20000011431 */
[C---:B------:R-:W-:Y:S01]  /*7970*/  IMAD R23, R47.reuse, R23, RZ ;  /* 0x000000172f177224 */ /* 0x040fe200078e02ff */
[----:B------:R-:W-:Y:S01]  /*7980*/  SHF.R.S32.HI R51, RZ, 0x18, R51 ;  /* 0x00000018ff337819 */ /* 0x000fe20000011433 */
[----:B------:R-:W-:Y:S01]  /*7990*/  IMAD R20, R47, R24, RZ ;  /* 0x000000182f147224 */ /* 0x000fe200078e02ff */
[----:B------:R-:W-:Y:S01]  /*79a0*/  I2IP.S8.S32.SAT R71, R19, R14, RZ ;  /* 0x0000000e13477239 */ /* 0x000fe200000014ff */
[----:B------:R-:W-:Y:S02]  /*79b0*/  IMAD R17, R49, R50, R17 ;  /* 0x0000003231117224 */ /* 0x000fe400078e0211 */
[----:B------:R-:W-:Y:S01]  /*79c0*/  IMAD.SHL.U32 R49, R61, 0x100, RZ ;  /* 0x000001003d317824 */ /* 0x000fe200078e00ff */
[----:B------:R-:W-:Y:S01]  /*79d0*/  I2IP.S8.S32.SAT R71, R13, R12, R71 ;  /* 0x0000000c0d477239 */ /* 0x000fe20000001447 */
[-C--:B------:R-:W-:Y:S01]  /*79e0*/  IMAD R18, R51, R50.reuse, R18 ;  /* 0x0000003233127224 */ /* 0x080fe200078e0212 */
[----:B------:R-:W-:Y:S01]  /*79f0*/  SHF.R.S32.HI R51, RZ, 0x18, R61 ;  /* 0x00000018ff337819 */ /* 0x000fe2000001143d */
[C---:B------:R-:W-:Y:S01]  /*7a00*/  IMAD R21, R47.reuse, R25, RZ ;  /* 0x000000192f157224 */ /* 0x040fe200078e02ff */
[----:B------:R-:W-:Y:S01]  /*7a10*/  SHF.R.S32.HI R49, RZ, 0x18, R49 ;  /* 0x00000018ff317819 */ /* 0x000fe20000011431 */
[----:B------:R-:W-:Y:S01]  /*7a20*/  IMAD R23, R52, R50, R23 ;  /* 0x0000003234177224 */ /* 0x000fe200078e0217 */
[----:B------:R1:W-:Y:S01]  /*7a30*/  STS.128 [R95+UR49+0x5400], R68 ;  /* 0x005400445f007988 */ /* 0x0003e20008000c31 */
[----:B------:R-:W-:Y:S01]  /*7a40*/  IMAD R22, R47, R26, RZ ;  /* 0x0000001a2f167224 */ /* 0x000fe200078e02ff */
[C---:B------:R-:W-:Y:S01]  /*7a50*/  SHF.L.U32 R52, R62.reuse, 0x10, RZ ;  /* 0x000000103e347819 */ /* 0x040fe200000006ff */
        /* <DEDUP_REMOVED lines=9> */
[----:B------:R-:W-:Y:S01]  /*7af0*/  SHF.R.S32.HI R49, RZ, 0x18, R62 ;  /* 0x00000018ff317819 */ /* 0x000fe2000001143e */
[----:B------:R-:W-:Y:S01]  /*7b00*/  IMAD R25, R47, R29, RZ ;  /* 0x0000001d2f197224 */ /* 0x000fe200078e02ff */
[----:B------:R-:W-:Y:S01]  /*7b10*/  SHF.R.S32.HI R54, RZ, 0x18, R63 ;  /* 0x00000018ff367819 */ /* 0x000fe2000001143f */
[-C--:B------:R-:W-:Y:S01]  /*7b20*/  IMAD R27, R51, R50.reuse, R27 ;  /* 0x00000032331b7224 */ /* 0x080fe200078e021b */
[----:B------:R-:W-:Y:S01]  /*7b30*/  PRMT R51, R63, 0x8880, RZ ;  /* 0x000088803f337816 */ /* 0x000fe200000000ff */
[----:B------:R-:W-:Y:S01]  /*7b40*/  IMAD R24, R53, R50, R24 ;  /* 0x0000003235187224 */ /* 0x000fe200078e0218 */
[----:B------:R-:W-:Y:S01]  /*7b50*/  SHF.L.U32 R53, R63, 0x8, RZ ;  /* 0x000000083f357819 */ /* 0x000fe200000006ff */
[----:B------:R-:W-:Y:S01]  /*7b60*/  IMAD R26, R47, R30, RZ ;  /* 0x0000001e2f1a7224 */ /* 0x000fe200078e02ff */
[----:B------:R-:W-:Y:S01]  /*7b70*/  I2IP.S8.S32.SAT R73, R27, R22, RZ ;  /* 0x000000161b497239 */ /* 0x000fe200000014ff */
[----:B------:R-:W-:Y:S01]  /*7b80*/  IMAD R25, R52, R50, R25 ;  /* 0x0000003234197224 */ /* 0x000fe200078e0219 */
[----:B------:R-:W-:Y:S01]  /*7b90*/  SHF.L.U32 R52, R63, 0x10, RZ ;  /* 0x000000103f347819 */ /* 0x000fe200000006ff */
[C---:B------:R-:W-:Y:S01]  /*7ba0*/  IMAD R31, R47.reuse, R31, RZ ;  /* 0x0000001f2f1f7224 */ /* 0x040fe200078e02ff */
[----:B------:R-:W-:Y:S01]  /*7bb0*/  SHF.R.S32.HI R53, RZ, 0x18, R53 ;  /* 0x00000018ff357819 */ /* 0x000fe20000011435 */
[----:B------:R-:W-:Y:S01]  /*7bc0*/  IMAD R28, R47, R32, RZ ;  /* 0x000000202f1c7224 */ /* 0x000fe200078e02ff */
[----:B------:R-:W-:Y:S01]  /*7bd0*/  SHF.R.S32.HI R52, RZ, 0x18, R52 ;  /* 0x00000018ff347819 */ /* 0x000fe20000011434 */
[----:B------:R-:W-:Y:S01]  /*7be0*/  IMAD R26, R55, R50, R26 ;  /* 0x00000032371a7224 */ /* 0x000fe200078e021a */
[----:B------:R-:W-:Y:S01]  /*7bf0*/  I2IP.S8.S32.SAT R77, R21, R20, R73 ;  /* 0x00000014154d7239 */ /* 0x000fe20000001449 */
[----:B------:R-:W-:Y:S01]  /*7c00*/  IMAD R29, R47, R33, RZ ;  /* 0x000000212f1d7224 */ /* 0x000fe200078e02ff */
[----:B------:R-:W-:Y:S01]  /*7c10*/  LEA R73, R100, UR49, 0x3 ;  /* 0x0000003164497c11 */ /* 0x000fe2000f8e18ff */
        /* <DEDUP_REMOVED lines=8> */
[----:B------:R-:W-:Y:S01]  /*7ca0*/  @P6 SHF.L.U32 R74, R99, 0x1f, RZ ;  /* 0x0000001f634a6819 */ /* 0x000fe200000006ff */
        /* <DEDUP_REMOVED lines=12> */
[----:B------:R-:W-:Y:S02]  /*7d70*/  UIADD3 UR8, UP0, UPT, UR52, 0x680, URZ ;  /* 0x0000068034087890 */ /* 0x000fe4000ff1e0ff */
[----:B------:R-:W-:Y:S02]  /*7d80*/  UIADD3 UR5, UPT, UPT, UR41, 0x40, URZ ;  /* 0x0000004029057890 */ /* 0x000fe4000fffe0ff */
[----:B------:R-:W-:Y:S02]  /*7d90*/  UIADD3 UR4, UPT, UPT, UR49, 0x5400, URZ ;  /* 0x0000540031047890 */ /* 0x000fe4000fffe0ff */
[----:B------:R-:W-:Y:S01]  /*7da0*/  UIADD3.X UR9, UPT, UPT, URZ, UR53, URZ, UP0, !UPT ;  /* 0x00000035ff097290 */ /* 0x000fe200087fe4ff */
[----:B------:R-:W-:Y:S01]  /*7db0*/  UMOV UR6, UR42 ;  /* 0x0000002a00067c82 */ /* 0x000fe20008000000 */
[----:B------:R-:W-:Y:S07]  /*7dc0*/  UMOV UR7, UR36 ;  /* 0x0000002400077c82 */ /* 0x000fee0008000000 */
[----:B------:R2:W-:Y:S01]  /*7dd0*/  UTMASTG.3D [UR4], [UR8] ;  /* 0x00000004080073b5 */ /* 0x0005e20008010000 */
[----:B------:R0:W-:Y:S01]  /*7de0*/  UTMACMDFLUSH ;  /* 0x00000000000079b7 */ /* 0x0001e20000000000 */
[----:B--2---:R-:W-:Y:S04]  /*7df0*/  DEPBAR.LE SB0, 0x1 ;  /* 0x000080400000791a */ /* 0x004fe80000000000 */
.L_x_124:
[----:B------:R-:W-:Y:S05]  /*7e00*/  BSYNC.RECONVERGENT B0 ;  /* 0x0000000000007941 */ /* 0x000fea0003800200 */
.L_x_123:
        /* <DEDUP_REMOVED lines=14> */
.L_x_128:
[----:B------:R-:W-:Y:S05]  /*7ef0*/  BSYNC B0 ;  /* 0x0000000000007941 */ /* 0x000fea0003800000 */
.L_x_127:
        /* <DEDUP_REMOVED lines=18> */
.L_x_126:
[----:B------:R-:W-:Y:S05]  /*8020*/  BSYNC B1 ;  /* 0x0000000000017941 */ /* 0x000fea0003800000 */
.L_x_125:
        /* <DEDUP_REMOVED lines=21> */
.L_x_130:
        /* <DEDUP_REMOVED lines=8> */
[----:B------:R-:W-:Y:S02]  /*8200*/  ISETP.NE.AND P6, PT, R72, RZ, PT ;  /* 0x000000ff4800720c */ /* 0x000fe40003fc5270 */
[----:B------:R-:W-:Y:S01]  /*8210*/  SHF.R.S32.HI R53, RZ, 0x18, R53 ;  /* 0x00000018ff357819 */ /* 0x000fe20000011435 */
[----:B------:R-:W-:Y:S01]  /*8220*/  LDTM.16dp32bit_t0_t15.x32 R4, tmem[UR4+0x80] ;  /* 0x00008004000479ee */ /* 0x000fe20008a80000 */
[----:B------:R-:W2:Y:S01]  /*8230*/  LDTM.16dp32bit_t16_t31.x32 R4, tmem[UR4+0xa0] ;  /* 0x0000a004000479ee */ /* 0x000ea20008aa0000 */
[----:B------:R-:W-:Y:S02]  /*8240*/  SHF.R.S32.HI R54, RZ, 0x18, R58 ;  /* 0x00000018ff367819 */ /* 0x000fe4000001143a */
[----:B----4-:R-:W-:Y:S02]  /*8250*/  SHF.L.U32 R55, R62, 0x8, RZ ;  /* 0x000000083e377819 */ /* 0x010fe400000006ff */
[----:B------:R-:W-:Y:S02]  /*8260*/  ISETP.NE.AND P0, PT, R105, RZ, PT ;  /* 0x000000ff6900720c */ /* 0x000fe40003f05270 */
[----:B------:R-:W-:Y:S01]  /*8270*/  SHF.R.S32.HI R55, RZ, 0x18, R55 ;  /* 0x00000018ff377819 */ /* 0x000fe20000011437 */
        /* <DEDUP_REMOVED lines=132> */
[----:B------:R-:W-:Y:S02]  /*8ac0*/  UIADD3 UR8, UP0, UPT, UR52, 0x680, URZ ;  /* 0x0000068034087890 */ /* 0x000fe4000ff1e0ff */
[----:B------:R-:W-:Y:S02]  /*8ad0*/  UIADD3 UR5, UPT, UPT, UR41, 0x80, URZ ;  /* 0x0000008029057890 */ /* 0x000fe4000fffe0ff */
[----:B------:R-:W-:Y:S01]  /*8ae0*/  MOV R104, UR10 ;  /* 0x0000000a00687c02 */ /* 0x000fe20008000f00 */
[----:B------:R-:W-:Y:S01]  /*8af0*/  UIADD3.X UR9, UPT, UPT, URZ, UR53, URZ, UP0, !UPT ;  /* 0x00000035ff097290 */ /* 0x000fe200087fe4ff */
[----:B------:R-:W-:Y:S02]  /*8b00*/  UMOV UR6, UR42 ;  /* 0x0000002a00067c82 */ /* 0x000fe40008000000 */
[----:B------:R-:W-:Y:S01]  /*8b10*/  R2UR UR4, R104 ;  /* 0x00000000680472ca */ /* 0x000fe200000e0000 */
[----:B------:R-:W-:Y:S11]  /*8b20*/  UMOV UR7, UR36 ;  /* 0x0000002400077c82 */ /* 0x000ff60008000000 */
[----:B------:R-:W-:Y:S01]  /*8b30*/  @!UPT UIADD3 URZ, UPT, UPT, URZ, URZ, URZ ;  /* 0x000000fffffff290 */ /* 0x000fe2000fffe0ff */
[----:B------:R2:W-:Y:S01]  /*8b40*/  UTMASTG.3D [UR4], [UR8] ;  /* 0x00000004080073b5 */ /* 0x0005e20008010000 */
[----:B------:R0:W-:Y:S01]  /*8b50*/  UTMACMDFLUSH ;  /* 0x00000000000079b7 */ /* 0x0001e20000000000 */
[----:B--2---:R-:W-:Y:S04]  /*8b60*/  DEPBAR.LE SB0, 0x1 ;  /* 0x000080400000791a */ /* 0x004fe80000000000 */
.L_x_132:
[----:B------:R-:W-:Y:S05]  /*8b70*/  BSYNC.RECONVERGENT B0 ;  /* 0x0000000000007941 */ /* 0x000fea0003800200 */
.L_x_131:
        /* <DEDUP_REMOVED lines=14> */
.L_x_136:
[----:B------:R-:W-:Y:S05]  /*8c60*/  BSYNC B0 ;  /* 0x0000000000007941 */ /* 0x000fea0003800000 */
.L_x_135:
        /* <DEDUP_REMOVED lines=18> */
.L_x_134:
[----:B------:R-:W-:Y:S05]  /*8d90*/  BSYNC B1 ;  /* 0x0000000000017941 */ /* 0x000fea0003800000 */
.L_x_133:
        /* <DEDUP_REMOVED lines=21> */
.L_x_138:
[----:B------:R-:W-:Y:S01]  /*8ef0*/  ISETP.NE.AND P0, PT, R105, RZ, PT ;  /* 0x000000ff6900720c */ /* 0x000fe20003f05270 */
[----:B------:R-:W-:Y:S05]  /*8f00*/  WARPSYNC.ALL ;  /* 0x0000000000007948 */ /* 0x000fea0003800000 */
[----:B------:R-:W-:Y:S01]  /*8f10*/  IMAD.SHL.U32 R80, R57, 0x100, RZ ;  /* 0x0000010039507824 */ /* 0x000fe200078e00ff */
[----:B------:R-:W-:Y:S01]  /*8f20*/  R2UR UR4, R48 ;  /* 0x00000000300472ca */ /* 0x000fe200000e0000 */
[----:B-1----:R-:W-:Y:S01]  /*8f30*/  IMAD.SHL.U32 R74, R59, 0x100, RZ ;  /* 0x000001003b4a7824 */ /* 0x002fe200078e00ff */
[C---:B------:R-:W-:Y:S01]  /*8f40*/  SHF.L.U32 R51, R56.reuse, 0x10, RZ ;  /* 0x0000001038337819 */ /* 0x040fe200000006ff */
[----:B----4-:R-:W-:Y:S01]  /*8f50*/  IMAD.SHL.U32 R68, R61, 0x100, RZ ;  /* 0x000001003d447824 */ /* 0x010fe200078e00ff */
[C---:B------:R-:W-:Y:S01]  /*8f60*/  PRMT R49, R56.reuse, 0x8880, RZ ;  /* 0x0000888038317816 */ /* 0x040fe200000000ff */
[----:B------:R-:W-:Y:S01]  /*8f70*/  BSSY.RECONVERGENT B0, `(.L_x_139) ;  /* 0x000009e000007945 */ /* 0x000fe20003800200 */
[----:B------:R-:W-:Y:S02]  /*8f80*/  SHF.L.U32 R53, R56, 0x8, RZ ;  /* 0x0000000838357819 */ /* 0x000fe400000006ff */
[----:B------:R-:W-:Y:S02]  /*8f90*/  SHF.R.S32.HI R51, RZ, 0x18, R51 ;  /* 0x00000018ff337819 */ /* 0x000fe40000011433 */
[C---:B------:R-:W-:Y:S02]  /*8fa0*/  PRMT R82, R57.reuse, 0x8880, RZ ;  /* 0x0000888039527816 */ /* 0x040fe400000000ff */
[----:B------:R-:W-:Y:S01]  /*8fb0*/  SHF.R.S32.HI R53, RZ, 0x18, R53 ;  /* 0x00000018ff357819 */ /* 0x000fe20000011435 */
[----:B------:R-:W-:Y:S01]  /*8fc0*/  LDTM.16dp32bit_t0_t15.x32 R4, tmem[UR4+0xc0] ;  /* 0x0000c004000479ee */ /* 0x000fe20008a80000 */
[----:B------:R-:W1:Y:S01]  /*8fd0*/  LDTM.16dp32bit_t16_t31.x32 R4, tmem[UR4+0xe0] ;  /* 0x0000e004000479ee */ /* 0x000e620008aa0000 */
[----:B------:R-:W-:Y:S01]  /*8fe0*/  NOP ;  /* 0x0000000000007918 */ /* 0x000fe20000000000 */
[----:B------:R-:W-:Y:S02]  /*8ff0*/  R2UR UR5, R108 ;  /* 0x000000006c0572ca */ /* 0x000fe400000e0000 */
[----:B------:R-:W-:Y:S02]  /*9000*/  SHF.R.S32.HI R52, RZ, 0x18, R56 ;  /* 0x00000018ff347819 */ /* 0x000fe40000011438 */
[----:B------:R-:W-:Y:S02]  /*9010*/  SHF.L.U32 R81, R57, 0x10, RZ ;  /* 0x0000001039517819 */ /* 0x000fe400000006ff */
[C---:B------:R-:W-:Y:S02]  /*9020*/  PRMT R79, R58.reuse, 0x8880, RZ ;  /* 0x000088803a4f7816 */ /* 0x040fe400000000ff */
[----:B------:R-:W-:Y:S02]  /*9030*/  SHF.R.S32.HI R54, RZ, 0x18, R57 ;  /* 0x00000018ff367819 */ /* 0x000fe40000011439 */
[----:B------:R-:W-:Y:S02]  /*9040*/  SHF.L.U32 R78, R58, 0x10, RZ ;  /* 0x000000103a4e7819 */ /* 0x000fe400000006ff */
[C---:B------:R-:W-:Y:S01]  /*9050*/  PRMT R76, R59.reuse, 0x8880, RZ ;  /* 0x000088803b4c7816 */ /* 0x040fe200000000ff */
[----:B------:R-:W-:Y:S01]  /*9060*/  UIADD3 UR5, UPT, UPT, UR5, 0x1d0, URZ ;  /* 0x000001d005057890 */ /* 0x000fe2000fffe0ff */
[----:B------:R-:W-:Y:S02]  /*9070*/  SHF.R.S32.HI R55, RZ, 0x18, R58 ;  /* 0x00000018ff377819 */ /* 0x000fe4000001143a */
[----:B------:R-:W-:Y:S01]  /*9080*/  SHF.L.U32 R75, R59, 0x10, RZ ;  /* 0x000000103b4b7819 */ /* 0x000fe200000006ff */
[----:B------:R-:W-:Y:S01]  /*9090*/  UPRMT UR5, UR37, 0x654, UR5 ;  /* 0x0000065425057896 */ /* 0x000fe20008000005 */
[C---:B------:R-:W-:Y:S02]  /*90a0*/  PRMT R73, R60.reuse, 0x8880, RZ ;  /* 0x000088803c497816 */ /* 0x040fe400000000ff */
[----:B------:R-:W-:Y:S01]  /*90b0*/  SHF.R.S32.HI R56, RZ, 0x18, R59 ;  /* 0x00000018ff387819 */ /* 0x000fe2000001143b */
[C---:B-1----:R-:W-:Y:S01]  /*90c0*/  IMAD R4, R47.reuse, R4, RZ ;  /* 0x000000042f047224 */ /* 0x042fe200078e02ff */
[----:B------:R-:W-:Y:S01]  /*90d0*/  SHF.L.U32 R72, R60, 0x10, RZ ;  /* 0x000000103c487819 */ /* 0x000fe200000006ff */
[----:B------:R-:W-:Y:S01]  /*90e0*/  IMAD R5, R47, R5, RZ ;  /* 0x000000052f057224 */ /* 0x000fe200078e02ff */
[----:B------:R-:W-:Y:S01]  /*90f0*/  PRMT R70, R61, 0x8880, RZ ;  /* 0x000088803d467816 */ /* 0x000fe200000000ff */
[----:B------:R-:W-:Y:S01]  /*9100*/  IMAD R6, R47, R6, RZ ;  /* 0x000000062f067224 */ /* 0x000fe200078e02ff */
[----:B------:R-:W-:Y:S01]  /*9110*/  SYNCS.ARRIVE.TRANS64.RED.A1T0 RZ, [UR5], RZ ;  /* 0x000000ffffff79a7 */ /* 0x000fe20008100405 */
[----:B------:R-:W-:Y:S01]  /*9120*/  IMAD R4, R49, R50, R4 ;  /* 0x0000003231047224 */ /* 0x000fe200078e0204 */
[----:B------:R-:W-:Y:S01]  /*9130*/  MOV R49, R82 ;  /* 0x0000005200317202 */ /* 0x000fe20000000f00 */
[----:B------:R-:W-:Y:S01]  /*9140*/  IMAD R7, R47, R7, RZ ;  /* 0x000000072f077224 */ /* 0x000fe200078e02ff */
[----:B------:R-:W-:Y:S01]  /*9150*/  SHF.R.S32.HI R57, RZ, 0x18, R60 ;  /* 0x00000018ff397819 */ /* 0x000fe2000001143c */
[-C--:B------:R-:W-:Y:S01]  /*9160*/  IMAD R5, R51, R50.reuse, R5 ;  /* 0x0000003233057224 */ /* 0x080fe200078e0205 */
[----:B------:R-:W-:Y:S01]  /*9170*/  SHF.R.S32.HI R51, RZ, 0x18, R81 ;  /* 0x00000018ff337819 */ /* 0x000fe20000011451 */
[----:B------:R-:W-:Y:S01]  /*9180*/  IMAD R6, R53, R50, R6 ;  /* 0x0000003235067224 */ /* 0x000fe200078e0206 */
[----:B------:R-:W-:Y:S01]  /*9190*/  SHF.R.S32.HI R53, RZ, 0x18, R80 ;  /* 0x00000018ff357819 */ /* 0x000fe20000011450 */
[----:B------:R-:W-:Y:S01]  /*91a0*/  IMAD R8, R47, R8, RZ ;  /* 0x000000082f087224 */ /* 0x000fe200078e02ff */
[----:B------:R-:W-:Y:S01]  /*91b0*/  SHF.L.U32 R69, R61, 0x10, RZ ;  /* 0x000000103d457819 */ /* 0x000fe200000006ff */
[----:B------:R-:W-:Y:S01]  /*91c0*/  IMAD R7, R52, R50, R7 ;  /* 0x0000003234077224 */ /* 0x000fe200078e0207 */
[----:B------:R-:W-:Y:S01]  /*91d0*/  SHF.R.S32.HI R52, RZ, 0x18, R75 ;  /* 0x00000018ff347819 */ /* 0x000fe2000001144b */
[C---:B------:R-:W-:Y:S01]  /*91e0*/  IMAD R9, R47.reuse, R9, RZ ;  /* 0x000000092f097224 */ /* 0x040fe200078e02ff */
[----:B------:R-:W-:Y:S01]  /*91f0*/  PRMT R67, R62, 0x8880, RZ ;  /* 0x000088803e437816 */ /* 0x000fe200000000ff */
[----:B------:R-:W-:Y:S01]  /*9200*/  IMAD R10, R47, R10, RZ ;  /* 0x0000000a2f0a7224 */ /* 0x000fe200078e02ff */
[----:B------:R-:W-:Y:S01]  /*9210*/  I2IP.S8.S32.SAT R112, R7, R6, RZ ;  /* 0x0000000607707239 */ /* 0x000fe200000014ff */
[----:B------:R-:W-:Y:S01]  /*9220*/  IMAD R8, R49, R50, R8 ;  /* 0x0000003231087224 */ /* 0x000fe200078e0208 */
[----:B------:R-:W-:Y:S01]  /*9230*/  MOV R49, R79 ;  /* 0x0000004f00317202 */ /* 0x000fe20000000f00 */
[----:B------:R-:W-:Y:S01]  /*9240*/  IMAD R11, R47, R11, RZ ;  /* 0x0000000b2f0b7224 */ /* 0x000fe200078e02ff */
[----:B------:R-:W-:Y:S01]  /*9250*/  I2IP.S8.S32.SAT R112, R5, R4, R112 ;  /* 0x0000000405707239 */ /* 0x000fe20000001470 */
[-C--:B------:R-:W-:Y:S01]  /*9260*/  IMAD R9, R51, R50.reuse, R9 ;  /* 0x0000003233097224 */ /* 0x080fe200078e0209 */
[----:B------:R-:W-:Y:S01]  /*9270*/  SHF.R.S32.HI R51, RZ, 0x18, R78 ;  /* 0x00000018ff337819 */ /* 0x000fe2000001144e */
[----:B------:R-:W-:Y:S01]  /*9280*/  IMAD R10, R53, R50, R10 ;  /* 0x00000032350a7224 */ /* 0x000fe200078e020a */
[----:B------:R-:W-:Y:S01]  /*9290*/  SHF.R.S32.HI R53, RZ, 0x18, R74 ;  /* 0x00000018ff357819 */ /* 0x000fe2000001144a */
[C---:B------:R-:W-:Y:S01]  /*92a0*/  IMAD R12, R47.reuse, R12, RZ ;  /* 0x0000000c2f0c7224 */ /* 0x040fe200078e02ff */
[----:B------:R-:W-:Y:S01]  /*92b0*/  SHF.L.U32 R77, R58, 0x8, RZ ;  /* 0x000000083a4d7819 */ /* 0x000fe200000006ff */
[-C--:B------:R-:W-:Y:S01]  /*92c0*/  IMAD R11, R54, R50.reuse, R11 ;  /* 0x00000032360b7224 */ /* 0x080fe200078e020b */
[----:B------:R-:W-:Y:S01]  /*92d0*/  SHF.R.S32.HI R58, RZ, 0x18, R61 ;  /* 0x00000018ff3a7819 */ /* 0x000fe2000001143d */
[----:B------:R-:W-:Y:S01]  /*92e0*/  IMAD R13, R47, R13, RZ ;  /* 0x0000000d2f0d7224 */ /* 0x000fe200078e02ff */
[----:B------:R-:W-:Y:S01]  /*92f0*/  SHF.L.U32 R66, R62, 0x10, RZ ;  /* 0x000000103e427819 */ /* 0x000fe200000006ff */
[----:B------:R-:W-:Y:S01]  /*9300*/  IMAD R12, R49, R50, R12 ;  /* 0x00000032310c7224 */ /* 0x000fe200078e020c */
[----:B------:R-:W-:Y:S01]  /*9310*/  SHF.R.S32.HI R49, RZ, 0x18, R77 ;  /* 0x00000018ff317819 */ /* 0x000fe2000001144d */
[----:B------:R-:W-:Y:S01]  /*9320*/  IMAD R14, R47, R14, RZ ;  /* 0x0000000e2f0e7224 */ /* 0x000fe200078e02ff */
[----:B------:R-:W-:Y:S01]  /*9330*/  I2IP.S8.S32.SAT R113, R11, R10, RZ ;  /* 0x0000000a0b717239 */ /* 0x000fe200000014ff */
[----:B------:R-:W-:Y:S01]  /*9340*/  IMAD R15, R47, R15, RZ ;  /* 0x0000000f2f0f7224 */ /* 0x000fe200078e02ff */
[----:B------:R-:W-:Y:S01]  /*9350*/  PRMT R64, R63, 0x8880, RZ ;  /* 0x000088803f407816 */ /* 0x000fe200000000ff */
[----:B------:R-:W-:Y:S01]  /*9360*/  IMAD R13, R51, R50, R13 ;  /* 0x00000032330d7224 */ /* 0x000fe200078e020d */
[----:B------:R-:W-:Y:S01]  /*9370*/  MOV R51, R76 ;  /* 0x0000004c00337202 */ /* 0x000fe20000000f00 */
[----:B------:R-:W-:Y:S01]  /*9380*/  IMAD R16, R47, R16, RZ ;  /* 0x000000102f107224 */ /* 0x000fe200078e02ff */
[----:B------:R-:W-:Y:S01]  /*9390*/  I2IP.S8.S32.SAT R113, R9, R8, R113 ;  /* 0x0000000809717239 */ /* 0x000fe20000001471 */
[-C--:B------:R-:W-:Y:S01]  /*93a0*/  IMAD R14, R49, R50.reuse, R14 ;  /* 0x00000032310e7224 */ /* 0x080fe200078e020e */
[----:B------:R-:W-:Y:S01]  /*93b0*/  SHF.R.S32.HI R59, RZ, 0x18, R62 ;  /* 0x00000018ff3b7819 */ /* 0x000fe2000001143e */
[----:B------:R-:W-:Y:S01]  /*93c0*/  IMAD R17, R47, R17, RZ ;  /* 0x000000112f117224 */ /* 0x000fe200078e02ff */
[----:B------:R-:W-:Y:S01]  /*93d0*/  SHF.L.U32 R71, R60, 0x8, RZ ;  /* 0x000000083c477819 */ /* 0x000fe200000006ff */
[----:B------:R-:W-:Y:S01]  /*93e0*/  IMAD R15, R55, R50, R15 ;  /* 0x00000032370f7224 */ /* 0x000fe200078e020f */
[----:B------:R-:W-:Y:S01]  /*93f0*/  SHF.R.S32.HI R60, RZ, 0x18, R63 ;  /* 0x00000018ff3c7819 */ /* 0x000fe2000001143f */
[----:B------:R-:W-:Y:S01]  /*9400*/  IMAD R18, R47, R18, RZ ;  /* 0x000000122f127224 */ /* 0x000fe200078e02ff */
[----:B------:R-:W-:Y:S01]  /*9410*/  SHF.L.U32 R65, R62, 0x8, RZ ;  /* 0x000000083e417819 */ /* 0x000fe200000006ff */
[----:B------:R-:W-:Y:S01]  /*9420*/  IMAD R16, R51, R50, R16 ;  /* 0x0000003233107224 */ /* 0x000fe200078e0210 */
[----:B------:R-:W-:Y:S01]  /*9430*/  I2IP.S8.S32.SAT R114, R15, R14, RZ ;  /* 0x0000000e0f727239 */ /* 0x000fe200000014ff */
[----:B------:R-:W-:Y:S01]  /*9440*/  IMAD R19, R47, R19, RZ ;  /* 0x000000132f137224 */ /* 0x000fe200078e02ff */
[----:B------:R-:W-:Y:S01]  /*9450*/  SHF.R.S32.HI R51, RZ, 0x18, R72 ;  /* 0x00000018ff337819 */ /* 0x000fe20000011448 */
[----:B------:R-:W-:Y:S01]  /*9460*/  IMAD R17, R52, R50, R17 ;  /* 0x0000003234117224 */ /* 0x000fe200078e0211 */
[----:B------:R-:W-:Y:S01]  /*9470*/  I2IP.S8.S32.SAT R114, R13, R12, R114 ;  /* 0x0000000c0d727239 */ /* 0x000fe20000001472 */
[----:B------:R-:W-:Y:S01]  /*9480*/  IMAD R0, R47, R20, RZ ;  /* 0x000000142f007224 */ /* 0x000fe200078e02ff */
[----:B------:R-:W-:Y:S01]  /*9490*/  SHF.R.S32.HI R52, RZ, 0x18, R71 ;  /* 0x00000018ff347819 */ /* 0x000fe20000011447 */
[-C--:B------:R-:W-:Y:S01]  /*94a0*/  IMAD R18, R53, R50.reuse, R18 ;  /* 0x0000003235127224 */ /* 0x080fe200078e0212 */
[----:B------:R-:W-:Y:S01]  /*94b0*/  SHF.R.S32.HI R53, RZ, 0x18, R68 ;  /* 0x00000018ff357819 */ /* 0x000fe20000011444 */
[----:B------:R-:W-:Y:S01]  /*94c0*/  IMAD.MOV.U32 R49, RZ, RZ, R73 ;  /* 0x000000ffff317224 */ /* 0x000fe200078e0049 */
[----:B------:R-:W-:Y:S01]  /*94d0*/  SHF.L.U32 R62, R63, 0x10, RZ ;  /* 0x000000103f3e7819 */ /* 0x000fe200000006ff */
[C---:B------:R-:W-:Y:S01]  /*94e0*/  IMAD R2, R47.reuse, R21, RZ ;  /* 0x000000152f027224 */ /* 0x040fe200078e02ff */
[----:B------:R-:W-:Y:S01]  /*94f0*/  IADD3 R44, PT, PT, R44, 0x1, RZ ;  /* 0x000000012c2c7810 */ /* 0x000fe20007ffe0ff */
[----:B------:R-:W-:Y:S02]  /*9500*/  IMAD R19, R56, R50, R19 ;  /* 0x0000003238137224 */ /* 0x000fe400078e0213 */
[----:B------:R-:W-:Y:S02]  /*9510*/  IMAD R3, R47, R22, RZ ;  /* 0x000000162f037224 */ /* 0x000fe400078e02ff */
[----:B------:R-:W-:Y:S01]  /*9520*/  IMAD R0, R49, R50, R0 ;  /* 0x0000003231007224 */ /* 0x000fe200078e0200 */
[----:B------:R-:W-:Y:S01]  /*9530*/  I2IP.S8.S32.SAT R115, R19, R18, RZ ;  /* 0x0000001213737239 */ /* 0x000fe200000014ff */
[----:B------:R-:W-:Y:S01]  /*9540*/  IMAD R23, R47, R23, RZ ;  /* 0x000000172f177224 */ /* 0x000fe200078e02ff */
[----:B------:R-:W-:Y:S01]  /*9550*/  MOV R49, R70 ;  /* 0x0000004600317202 */ /* 0x000fe20000000f00 */
[----:B------:R-:W-:Y:S01]  /*9560*/  IMAD R2, R51, R50, R2 ;  /* 0x0000003233027224 */ /* 0x000fe200078e0202 */
[----:B------:R-:W-:Y:S01]  /*9570*/  I2IP.S8.S32.SAT R115, R17, R16, R115 ;  /* 0x0000001011737239 */ /* 0x000fe20000001473 */
[C---:B------:R-:W-:Y:S01]  /*9580*/  IMAD R20, R47.reuse, R24, RZ ;  /* 0x000000182f147224 */ /* 0x040fe200078e02ff */
[----:B------:R-:W-:Y:S01]  /*9590*/  SHF.R.S32.HI R51, RZ, 0x18, R69 ;  /* 0x00000018ff337819 */ /* 0x000fe20000011445 */
[-C--:B------:R-:W-:Y:S01]  /*95a0*/  IMAD R3, R52, R50.reuse, R3 ;  /* 0x0000003234037224 */ /* 0x080fe200078e0203 */
[----:B------:R-:W-:Y:S01]  /*95b0*/  SHF.R.S32.HI R52, RZ, 0x18, R62 ;  /* 0x00000018ff347819 */ /* 0x000fe2000001143e */
[----:B------:R-:W-:Y:S01]  /*95c0*/  IMAD R21, R47, R25, RZ ;  /* 0x000000192f157224 */ /* 0x000fe200078e02ff */
[----:B------:R1:W-:Y:S01]  /*95d0*/  STS.128 [R95+UR49+0x5400], R112 ;  /* 0x005400705f007988 */ /* 0x0003e20008000c31 */
[----:B------:R-:W-:Y:S02]  /*95e0*/  IMAD R23, R57, R50, R23 ;  /* 0x0000003239177224 */ /* 0x000fe400078e0217 */
[----:B------:R-:W-:Y:S02]  /*95f0*/  IMAD R22, R47, R26, RZ ;  /* 0x0000001a2f167224 */ /* 0x000fe400078e02ff */
[-C--:B------:R-:W-:Y:S01]  /*9600*/  IMAD R20, R49, R50.reuse, R20 ;  /* 0x0000003231147224 */ /* 0x080fe200078e0214 */
[----:B------:R-:W-:Y:S01]  /*9610*/  I2IP.S8.S32.SAT R111, R23, R3, RZ ;  /* 0x00000003176f7239 */ /* 0x000fe200000014ff */
[----:B------:R-:W-:Y:S01]  /*9620*/  IMAD R27, R47, R27, RZ ;  /* 0x0000001b2f1b7224 */ /* 0x000fe200078e02ff */
[----:B------:R-:W-:Y:S01]  /*9630*/  MOV R49, R67 ;  /* 0x0000004300317202 */ /* 0x000fe20000000f00 */
[----:B------:R-:W-:Y:S01]  /*9640*/  IMAD R21, R51, R50, R21 ;  /* 0x0000003233157224 */ /* 0x000fe200078e0215 */
[----:B------:R-:W-:Y:S01]  /*9650*/  I2IP.S8.S32.SAT R116, R2, R0, R111 ;  /* 0x0000000002747239 */ /* 0x000fe2000000146f */
[----:B------:R-:W-:Y:S01]  /*9660*/  IMAD R24, R47, R28, RZ ;  /* 0x0000001c2f187224 */ /* 0x000fe200078e02ff */
[----:B------:R-:W-:Y:S01]  /*9670*/  SHF.R.S32.HI R51, RZ, 0x18, R66 ;  /* 0x00000018ff337819 */ /* 0x000fe20000011442 */
[-C--:B------:R-:W-:Y:S02]  /*9680*/  IMAD R22, R53, R50.reuse, R22 ;  /* 0x0000003235167224 */ /* 0x080fe400078e0216 */
[-C--:B------:R-:W-:Y:S02]  /*9690*/  IMAD R27, R58, R50.reuse, R27 ;  /* 0x000000323a1b7224 */ /* 0x080fe400078e021b */
[----:B------:R-:W-:Y:S02]  /*96a0*/  IMAD R25, R47, R29, RZ ;  /* 0x0000001d2f197224 */ /* 0x000fe400078e02ff */
[----:B------:R-:W-:Y:S01]  /*96b0*/  IMAD R24, R49, R50, R24 ;  /* 0x0000003231187224 */ /* 0x000fe200078e0218 */
[----:B------:R-:W-:Y:S01]  /*96c0*/  SHF.R.S32.HI R49, RZ, 0x18, R65 ;  /* 0x00000018ff317819 */ /* 0x000fe20000011441 */
[----:B------:R-:W-:Y:S01]  /*96d0*/  IMAD R26, R47, R30, RZ ;  /* 0x0000001e2f1a7224 */ /* 0x000fe200078e02ff */
[----:B------:R-:W-:Y:S01]  /*96e0*/  I2IP.S8.S32.SAT R117, R27, R22, RZ ;  /* 0x000000161b757239 */ /* 0x000fe200000014ff */
[----:B------:R-:W-:Y:S02]  /*96f0*/  IMAD.SHL.U32 R61, R63, 0x100, RZ ;  /* 0x000001003f3d7824 */ /* 0x000fe400078e00ff */
[----:B------:R-:W-:Y:S01]  /*9700*/  IMAD R31, R47, R31, RZ ;  /* 0x0000001f2f1f7224 */ /* 0x000fe200078e02ff */
[----:B------:R-:W-:Y:S01]  /*9710*/  I2IP.S8.S32.SAT R117, R21, R20, R117 ;  /* 0x0000001415757239 */ /* 0x000fe20000001475 */
[----:B------:R-:W-:Y:S01]  /*9720*/  IMAD R25, R51, R50, R25 ;  /* 0x0000003233197224 */ /* 0x000fe200078e0219 */
[----:B------:R-:W-:Y:S01]  /*9730*/  MOV R51, R64 ;  /* 0x0000004000337202 */ /* 0x000fe20000000f00 */
[----:B------:R-:W-:Y:S01]  /*9740*/  IMAD R28, R47, R32, RZ ;  /* 0x000000202f1c7224 */ /* 0x000fe200078e02ff */
[----:B------:R-:W-:Y:S01]  /*9750*/  SHF.R.S32.HI R53, RZ, 0x18, R61 ;  /* 0x00000018ff357819 */ /* 0x000fe2000001143d */
[-C--:B------:R-:W-:Y:S02]  /*9760*/  IMAD R26, R49, R50.reuse, R26 ;  /* 0x00000032311a7224 */ /* 0x080fe400078e021a */
[----:B------:R-:W-:Y:S02]  /*9770*/  IMAD R29, R47, R33, RZ ;  /* 0x000000212f1d7224 */ /* 0x000fe400078e02ff */
[-C--:B------:R-:W-:Y:S02]  /*9780*/  IMAD R31, R59, R50.reuse, R31 ;  /* 0x000000323b1f7224 */ /* 0x080fe400078e021f */
[----:B------:R-:W-:Y:S02]  /*9790*/  IMAD R28, R51, R50, R28 ;  /* 0x00000032331c7224 */ /* 0x000fe400078e021c */
[----:B------:R-:W-:Y:S01]  /*97a0*/  IMAD R30, R47, R34, RZ ;  /* 0x000000222f1e7224 */ /* 0x000fe200078e02ff */
[----:B------:R-:W-:Y:S01]  /*97b0*/  I2IP.S8.S32.SAT R108, R31, R26, RZ ;  /* 0x0000001a1f6c7239 */ /* 0x000fe200000014ff */
[----:B------:R-:W-:Y:S02]  /*97c0*/  IMAD R29, R52, R50, R29 ;  /* 0x00000032341d7224 */ /* 0x000fe400078e021d */
[----:B------:R-:W-:Y:S01]  /*97d0*/  IMAD R35, R47, R35, RZ ;  /* 0x000000232f237224 */ /* 0x000fe200078e02ff */
[----:B------:R-:W-:Y:S01]  /*97e0*/  I2IP.S8.S32.SAT R118, R25, R24, R108 ;  /* 0x0000001819767239 */ /* 0x000fe2000000146c */
[-C--:B------:R-:W-:Y:S02]  /*97f0*/  IMAD R30, R53, R50.reuse, R30 ;  /* 0x00000032351e7224 */ /* 0x080fe400078e021e */
        /* <DEDUP_REMOVED lines=21> */
.L_x_140:
[----:B------:R-:W-:Y:S05]  /*9950*/  BSYNC.RECONVERGENT B0 ;  /* 0x0000000000007941 */ /* 0x000fea0003800200 */
.L_x_139:
[----:B------:R-:W-:Y:S01]  /*9960*/  BAR.SYNC.DEFER_BLOCKING 0x1, 0x80 ;  /* 0x0042000000007b1d */ /* 0x000fe20000010000 */
[----:B------:R-:W-:Y:S01]  /*9970*/  ISETP.NE.AND P2, PT, R106, RZ, PT ;  /* 0x000000ff6a00720c */ /* 0x000fe20003f45270 */
[----:B------:R-:W-:Y:S01]  /*9980*/  IMAD.IADD R20, R43, 0x1, R83 ;  /* 0x000000012b147824 */ /* 0x000fe200078e0253 */
[----:B------:R-:W-:Y:S01]  /*9990*/  ISETP.NE.AND P0, PT, R107, 0x2, PT ;  /* 0x000000026b00780c */ /* 0x000fe20003f05270 */
[----:B------:R-:W-:Y:S01]  /*99a0*/  IMAD.IADD R21, R45, 0x1, R90 ;  /* 0x000000012d157824 */ /* 0x000fe200078e025a */
[----:B------:R-:W-:Y:S02]  /*99b0*/  ISETP.NE.AND P1, PT, R44, 0x4, PT ;  /* 0x000000042c00780c */ /* 0x000fe40003f25270 */
[----:B------:R-:W-:Y:S02]  /*99c0*/  SEL R0, RZ, 0x1, P0 ;  /* 0x00000001ff007807 */ /* 0x000fe40000000000 */
[----:B------:R-:W-:Y:S02]  /*99d0*/  SEL R3, RZ, 0x1, P1 ;  /* 0x00000001ff037807 */ /* 0x000fe40000800000 */
[----:B------:R-:W-:Y:S02]  /*99e0*/  LOP3.LUT R101, R101, R0, RZ, 0x3c, !PT ;  /* 0x0000000065657212 */ /* 0x000fe400078e3cff */
[----:B------:R-:W-:Y:S02]  /*99f0*/  LOP3.LUT R102, R102, R3, RZ, 0x3c, !PT ;  /* 0x0000000366667212 */ /* 0x000fe400078e3cff */
[----:B------:R-:W-:Y:S02]  /*9a00*/  @P2 R2UR UR36, R98 ;  /* 0x00000000622422ca */ /* 0x000fe400000e0000 */
[----:B------:R-:W-:Y:S02]  /*9a10*/  SEL R107, R107, RZ, P0 ;  /* 0x000000ff6b6b7207 */ /* 0x000fe40000000000 */
[----:B------:R-:W-:Y:S01]  /*9a20*/  SEL R44, R44, RZ, P1 ;  /* 0x000000ff2c2c7207 */ /* 0x000fe20000800000 */
[----:B------:R-:W-:Y:S10]  /*9a30*/  @P2 BRA `(.L_x_141) ;  /* 0xffffffbc00282947 */ /* 0x000ff4000383ffff */
[----:B------:R-:W-:Y:S05]  /*9a40*/  EXIT ;  /* 0x000000000000794d */ /* 0x000fea0003800000 */
.L_x_20:
[----:B--2---:R2:W1:Y:S02]  /*9a50*/  SYNCS.PHASECHK.TRANS64.TRYWAIT P0, [R3+URZ+0x200], R2 ;  /* 0x00020002030075a7 */ /* 0x00446400080011ff */
[----:B-1----:R-:W-:Y:S05]  /*9a60*/  @!P0 NANOSLEEP.SYNCS 0x989680 ;  /* 0x009896800000895d */ /* 0x002fea0003900000 */
[----:B------:R-:W1:Y:S02]  /*9a70*/  @!P0 SYNCS.PHASECHK.TRANS64 P0, [R3+URZ+0x200], R2 ;  /* 0x00020002030085a7 */ /* 0x000e6400080010ff */
[----:B-1----:R-:W-:Y:S05]  /*9a80*/  @!P0 BRA `(.L_x_20) ;  /* 0xfffffffc00f08947 */ /* 0x002fea000383ffff */
[----:B------:R-:W-:Y:S05]  /*9a90*/  BRA `(.L_x_142) ;  /* 0xffffff7c005c7947 */ /* 0x000fea000383ffff */
.L_x_23:
[----:B-1----:R-:W-:-:S07]  /*9aa0*/  MOV R2, UR33 ;  /* 0x0000002100027c02 */ /* 0x002fce0008000f00 */
.L_x_143:
[----:B-1----:R1:W2:Y:S02]  /*9ab0*/  SYNCS.PHASECHK.TRANS64.TRYWAIT P0, [R2+URZ+0xa0], R5 ;  /* 0x0000a005020075a7 */ /* 0x0022a400080011ff */
[----:B--2---:R-:W-:Y:S05]  /*9ac0*/  @!P0 NANOSLEEP.SYNCS 0x989680 ;  /* 0x009896800000895d */ /* 0x004fea0003900000 */
[----:B------:R-:W2:Y:S02]  /*9ad0*/  @!P0 SYNCS.PHASECHK.TRANS64 P0, [R2+URZ+0xa0], R5 ;  /* 0x0000a005020085a7 */ /* 0x000ea400080010ff */
[----:B--2---:R-:W-:Y:S05]  /*9ae0*/  @!P0 BRA `(.L_x_143) ;  /* 0xfffffffc00f08947 */ /* 0x004fea000383ffff */
[----:B------:R-:W-:Y:S05]  /*9af0*/  BRA `(.L_x_22) ;  /* 0xffffff7c00ac7947 */ /* 0x000fea000383ffff */
.L_x_29:
[----:B-1----:R-:W-:-:S07]  /*9b00*/  MOV R2, UR17 ;  /* 0x0000001100027c02 */ /* 0x002fce0008000f00 */
.L_x_144:
[----:B-1----:R1:W2:Y:S02]  /*9b10*/  SYNCS.PHASECHK.TRANS64.TRYWAIT P0, [R2+URZ+0xa0], R5 ;  /* 0x0000a005020075a7 */ /* 0x0022a400080011ff */
[----:B--2---:R-:W-:Y:S05]  /*9b20*/  @!P0 NANOSLEEP.SYNCS 0x989680 ;  /* 0x009896800000895d */ /* 0x004fea0003900000 */
[----:B------:R-:W2:Y:S02]  /*9b30*/  @!P0 SYNCS.PHASECHK.TRANS64 P0, [R2+URZ+0xa0], R5 ;  /* 0x0000a005020085a7 */ /* 0x000ea400080010ff */
[----:B--2---:R-:W-:Y:S05]  /*9b40*/  @!P0 BRA `(.L_x_144) ;  /* 0xfffffffc00f08947 */ /* 0x004fea000383ffff */
[----:B------:R-:W-:Y:S05]  /*9b50*/  BRA `(.L_x_28) ;  /* 0xffffff8000547947 */ /* 0x000fea000383ffff */
.L_x_33:
[----:B-1----:R1:W2:Y:S02]  /*9b60*/  SYNCS.PHASECHK.TRANS64.TRYWAIT P0, [R2+URZ+0x190], R3 ;  /* 0x00019003020075a7 */ /* 0x0022a400080011ff */
[----:B--2---:R-:W-:Y:S05]  /*9b70*/  @!P0 NANOSLEEP.SYNCS 0x989680 ;  /* 0x009896800000895d */ /* 0x004fea0003900000 */
[----:B------:R-:W2:Y:S02]  /*9b80*/  @!P0 SYNCS.PHASECHK.TRANS64 P0, [R2+URZ+0x190], R3 ;  /* 0x00019003020085a7 */ /* 0x000ea400080010ff */
[----:B--2---:R-:W-:Y:S05]  /*9b90*/  @!P0 BRA `(.L_x_33) ;  /* 0xfffffffc00f08947 */ /* 0x004fea000383ffff */
[----:B------:R-:W-:Y:S05]  /*9ba0*/  BRA `(.L_x_145) ;  /* 0xffffff8000e47947 */ /* 0x000fea000383ffff */
.L_x_37:
[----:B----4-:R-:W-:-:S07]  /*9bb0*/  MOV R0, UR5 ;  /* 0x0000000500007c02 */ /* 0x010fce0008000f00 */
.L_x_146:
[----:B-1----:R1:W2:Y:S02]  /*9bc0*/  SYNCS.PHASECHK.TRANS64.TRYWAIT P0, [R0+URZ], R3 ;  /* 0x00000003000075a7 */ /* 0x0022a400080011ff */
[----:B--2---:R-:W-:Y:S05]  /*9bd0*/  @!P0 NANOSLEEP.SYNCS 0x989680 ;  /* 0x009896800000895d */ /* 0x004fea0003900000 */
[----:B------:R-:W2:Y:S02]  /*9be0*/  @!P0 SYNCS.PHASECHK.TRANS64 P0, [R0+URZ], R3 ;  /* 0x00000003000085a7 */ /* 0x000ea400080010ff */
[----:B--2---:R-:W-:Y:S05]  /*9bf0*/  @!P0 BRA `(.L_x_146) ;  /* 0xfffffffc00f08947 */ /* 0x004fea000383ffff */
[----:B------:R-:W-:Y:S05]  /*9c00*/  BRA `(.L_x_147) ;  /* 0xffffff8800547947 */ /* 0x000fea000383ffff */
.L_x_38:
[----:B----4-:R-:W-:-:S07]  /*9c10*/  MOV R0, UR5 ;  /* 0x0000000500007c02 */ /* 0x010fce0008000f00 */
.L_x_148:
[----:B-1----:R1:W2:Y:S02]  /*9c20*/  SYNCS.PHASECHK.TRANS64.TRYWAIT P0, [R0+URZ], R3 ;  /* 0x00000003000075a7 */ /* 0x0022a400080011ff */
[----:B--2---:R-:W-:Y:S05]  /*9c30*/  @!P0 NANOSLEEP.SYNCS 0x989680 ;  /* 0x009896800000895d */ /* 0x004fea0003900000 */
[----:B------:R-:W2:Y:S02]  /*9c40*/  @!P0 SYNCS.PHASECHK.TRANS64 P0, [R0+URZ], R3 ;  /* 0x00000003000085a7 */ /* 0x000ea400080010ff */
[----:B--2---:R-:W-:Y:S05]  /*9c50*/  @!P0 BRA `(.L_x_148) ;  /* 0xfffffffc00f08947 */ /* 0x004fea000383ffff */
[----:B------:R-:W-:Y:S05]  /*9c60*/  BRA `(.L_x_149) ;  /* 0xffffff8800607947 */ /* 0x000fea000383ffff */
.L_x_39:
[----:B----4-:R-:W-:-:S07]  /*9c70*/  MOV R0, UR5 ;  /* 0x0000000500007c02 */ /* 0x010fce0008000f00 */
.L_x_150:
[----:B-1----:R1:W2:Y:S02]  /*9c80*/  SYNCS.PHASECHK.TRANS64.TRYWAIT P0, [R0+URZ], R3 ;  /* 0x00000003000075a7 */ /* 0x0022a400080011ff */
[----:B--2---:R-:W-:Y:S05]  /*9c90*/  @!P0 NANOSLEEP.SYNCS 0x989680 ;  /* 0x009896800000895d */ /* 0x004fea0003900000 */
[----:B------:R-:W2:Y:S02]  /*9ca0*/  @!P0 SYNCS.PHASECHK.TRANS64 P0, [R0+URZ], R3 ;  /* 0x00000003000085a7 */ /* 0x000ea400080010ff */
[----:B--2---:R-:W-:Y:S05]  /*9cb0*/  @!P0 BRA `(.L_x_150) ;  /* 0xfffffffc00f08947 */ /* 0x004fea000383ffff */
[----:B------:R-:W-:Y:S05]  /*9cc0*/  BRA `(.L_x_151) ;  /* 0xffffff88006c7947 */ /* 0x000fea000383ffff */
.L_x_40:
[----:B----4-:R-:W-:-:S07]  /*9cd0*/  MOV R0, UR5 ;  /* 0x0000000500007c02 */ /* 0x010fce0008000f00 */
.L_x_152:
[----:B-1----:R1:W2:Y:S02]  /*9ce0*/  SYNCS.PHASECHK.TRANS64.TRYWAIT P0, [R0+URZ], R3 ;  /* 0x00000003000075a7 */ /* 0x0022a400080011ff */
[----:B--2---:R-:W-:Y:S05]  /*9cf0*/  @!P0 NANOSLEEP.SYNCS 0x989680 ;  /* 0x009896800000895d */ /* 0x004fea0003900000 */
[----:B------:R-:W2:Y:S02]  /*9d00*/  @!P0 SYNCS.PHASECHK.TRANS64 P0, [R0+URZ], R3 ;  /* 0x00000003000085a7 */ /* 0x000ea400080010ff */
[----:B--2---:R-:W-:Y:S05]  /*9d10*/  @!P0 BRA `(.L_x_152) ;  /* 0xfffffffc00f08947 */ /* 0x004fea000383ffff */
[----:B------:R-:W-:Y:S05]  /*9d20*/  BRA `(.L_x_153) ;  /* 0xffffff8800787947 */ /* 0x000fea000383ffff */
.L_x_41:
[----:B----4-:R-:W-:-:S07]  /*9d30*/  MOV R0, UR5 ;  /* 0x0000000500007c02 */ /* 0x010fce0008000f00 */
.L_x_154:
[----:B-1----:R1:W2:Y:S02]  /*9d40*/  SYNCS.PHASECHK.TRANS64.TRYWAIT P0, [R0+URZ], R3 ;  /* 0x00000003000075a7 */ /* 0x0022a400080011ff */
[----:B--2---:R-:W-:Y:S05]  /*9d50*/  @!P0 NANOSLEEP.SYNCS 0x989680 ;  /* 0x009896800000895d */ /* 0x004fea0003900000 */
[----:B------:R-:W2:Y:S02]  /*9d60*/  @!P0 SYNCS.PHASECHK.TRANS64 P0, [R0+URZ], R3 ;  /* 0x00000003000085a7 */ /* 0x000ea400080010ff */
[----:B--2---:R-:W-:Y:S05]  /*9d70*/  @!P0 BRA `(.L_x_154) ;  /* 0xfffffffc00f08947 */ /* 0x004fea000383ffff */
[----:B------:R-:W-:Y:S05]  /*9d80*/  BRA `(.L_x_155) ;  /* 0xffffff8800847947 */ /* 0x000fea000383ffff */
.L_x_42:
[----:B----4-:R-:W-:-:S07]  /*9d90*/  MOV R0, UR5 ;  /* 0x0000000500007c02 */ /* 0x010fce0008000f00 */
.L_x_156:
[----:B-1----:R1:W2:Y:S02]  /*9da0*/  SYNCS.PHASECHK.TRANS64.TRYWAIT P0, [R0+URZ], R3 ;  /* 0x00000003000075a7 */ /* 0x0022a400080011ff */
[----:B--2---:R-:W-:Y:S05]  /*9db0*/  @!P0 NANOSLEEP.SYNCS 0x989680 ;  /* 0x009896800000895d */ /* 0x004fea0003900000 */
[----:B------:R-:W2:Y:S02]  /*9dc0*/  @!P0 SYNCS.PHASECHK.TRANS64 P0, [R0+URZ], R3 ;  /* 0x00000003000085a7 */ /* 0x000ea400080010ff */
[----:B--2---:R-:W-:Y:S05]  /*9dd0*/  @!P0 BRA `(.L_x_156) ;  /* 0xfffffffc00f08947 */ /* 0x004fea000383ffff */
[----:B------:R-:W-:Y:S05]  /*9de0*/  BRA `(.L_x_157) ;  /* 0xffffff8800907947 */ /* 0x000fea000383ffff */
.L_x_43:
[----:B----4-:R-:W-:-:S07]  /*9df0*/  MOV R0, UR5 ;  /* 0x0000000500007c02 */ /* 0x010fce0008000f00 */
.L_x_158:
[----:B-1----:R1:W2:Y:S02]  /*9e00*/  SYNCS.PHASECHK.TRANS64.TRYWAIT P0, [R0+URZ], R3 ;  /* 0x00000003000075a7 */ /* 0x0022a400080011ff */
[----:B--2---:R-:W-:Y:S05]  /*9e10*/  @!P0 NANOSLEEP.SYNCS 0x989680 ;  /* 0x009896800000895d */ /* 0x004fea0003900000 */
[----:B------:R-:W2:Y:S02]  /*9e20*/  @!P0 SYNCS.PHASECHK.TRANS64 P0, [R0+URZ], R3 ;  /* 0x00000003000085a7 */ /* 0x000ea400080010ff */
[----:B--2---:R-:W-:Y:S05]  /*9e30*/  @!P0 BRA `(.L_x_158) ;  /* 0xfffffffc00f08947 */ /* 0x004fea000383ffff */
[----:B------:R-:W-:Y:S05]  /*9e40*/  BRA `(.L_x_159) ;  /* 0xffffff88009c7947 */ /* 0x000fea000383ffff */
.L_x_44:
[----:B----4-:R-:W-:-:S07]  /*9e50*/  MOV R0, UR5 ;  /* 0x0000000500007c02 */ /* 0x010fce0008000f00 */
.L_x_160:
[----:B-1----:R1:W2:Y:S02]  /*9e60*/  SYNCS.PHASECHK.TRANS64.TRYWAIT P0, [R0+URZ], R3 ;  /* 0x00000003000075a7 */ /* 0x0022a400080011ff */
[----:B--2---:R-:W-:Y:S05]  /*9e70*/  @!P0 NANOSLEEP.SYNCS 0x989680 ;  /* 0x009896800000895d */ /* 0x004fea0003900000 */
[----:B------:R-:W2:Y:S02]  /*9e80*/  @!P0 SYNCS.PHASECHK.TRANS64 P0, [R0+URZ], R3 ;  /* 0x00000003000085a7 */ /* 0x000ea400080010ff */
[----:B--2---:R-:W-:Y:S05]  /*9e90*/  @!P0 BRA `(.L_x_160) ;  /* 0xfffffffc00f08947 */ /* 0x004fea000383ffff */
[----:B------:R-:W-:Y:S05]  /*9ea0*/  BRA `(.L_x_161) ;  /* 0xffffff8800a87947 */ /* 0x000fea000383ffff */
.L_x_45:
[----:B----4-:R-:W-:-:S07]  /*9eb0*/  MOV R0, UR5 ;  /* 0x0000000500007c02 */ /* 0x010fce0008000f00 */
.L_x_162:
[----:B-1----:R1:W2:Y:S02]  /*9ec0*/  SYNCS.PHASECHK.TRANS64.TRYWAIT P0, [R0+URZ], R3 ;  /* 0x00000003000075a7 */ /* 0x0022a400080011ff */
[----:B--2---:R-:W-:Y:S05]  /*9ed0*/  @!P0 NANOSLEEP.SYNCS 0x989680 ;  /* 0x009896800000895d */ /* 0x004fea0003900000 */
[----:B------:R-:W2:Y:S02]  /*9ee0*/  @!P0 SYNCS.PHASECHK.TRANS64 P0, [R0+URZ], R3 ;  /* 0x00000003000085a7 */ /* 0x000ea400080010ff */
[----:B--2---:R-:W-:Y:S05]  /*9ef0*/  @!P0 BRA `(.L_x_162) ;  /* 0xfffffffc00f08947 */ /* 0x004fea000383ffff */
[----:B------:R-:W-:Y:S05]  /*9f00*/  BRA `(.L_x_163) ;  /* 0xffffff8800b47947 */ /* 0x000fea000383ffff */
.L_x_46:
[----:B----4-:R-:W-:-:S07]  /*9f10*/  MOV R0, UR5 ;  /* 0x0000000500007c02 */ /* 0x010fce0008000f00 */
.L_x_164:
[----:B-1----:R1:W2:Y:S02]  /*9f20*/  SYNCS.PHASECHK.TRANS64.TRYWAIT P0, [R0+URZ], R3 ;  /* 0x00000003000075a7 */ /* 0x0022a400080011ff */
[----:B--2---:R-:W-:Y:S05]  /*9f30*/  @!P0 NANOSLEEP.SYNCS 0x989680 ;  /* 0x009896800000895d */ /* 0x004fea0003900000 */
[----:B------:R-:W2:Y:S02]  /*9f40*/  @!P0 SYNCS.PHASECHK.TRANS64 P0, [R0+URZ], R3 ;  /* 0x00000003000085a7 */ /* 0x000ea400080010ff */
[----:B--2---:R-:W-:Y:S05]  /*9f50*/  @!P0 BRA `(.L_x_164) ;  /* 0xfffffffc00f08947 */ /* 0x004fea000383ffff */
[----:B------:R-:W-:Y:S05]  /*9f60*/  BRA `(.L_x_165) ;  /* 0xffffff8800c07947 */ /* 0x000fea000383ffff */
.L_x_47:
[----:B----4-:R-:W-:-:S07]  /*9f70*/  MOV R0, UR5 ;  /* 0x0000000500007c02 */ /* 0x010fce0008000f00 */
.L_x_166:
[----:B-1----:R1:W2:Y:S02]  /*9f80*/  SYNCS.PHASECHK.TRANS64.TRYWAIT P0, [R0+URZ], R3 ;  /* 0x00000003000075a7 */ /* 0x0022a400080011ff */
[----:B--2---:R-:W-:Y:S05]  /*9f90*/  @!P0 NANOSLEEP.SYNCS 0x989680 ;  /* 0x009896800000895d */ /* 0x004fea0003900000 */
[----:B------:R-:W2:Y:S02]  /*9fa0*/  @!P0 SYNCS.PHASECHK.TRANS64 P0, [R0+URZ], R3 ;  /* 0x00000003000085a7 */ /* 0x000ea400080010ff */
[----:B--2---:R-:W-:Y:S05]  /*9fb0*/  @!P0 BRA `(.L_x_166) ;  /* 0xfffffffc00f08947 */ /* 0x004fea000383ffff */
[----:B------:R-:W-:Y:S05]  /*9fc0*/  BRA `(.L_x_167) ;  /* 0xffffff8800cc7947 */ /* 0x000fea000383ffff */
.L_x_48:
[----:B----4-:R-:W-:-:S07]  /*9fd0*/  MOV R0, UR5 ;  /* 0x0000000500007c02 */ /* 0x010fce0008000f00 */
.L_x_168:
[----:B-1----:R1:W2:Y:S02]  /*9fe0*/  SYNCS.PHASECHK.TRANS64.TRYWAIT P0, [R0+URZ], R3 ;  /* 0x00000003000075a7 */ /* 0x0022a400080011ff */
[----:B--2---:R-:W-:Y:S05]  /*9ff0*/  @!P0 NANOSLEEP.SYNCS 0x989680 ;  /* 0x009896800000895d */ /* 0x004fea0003900000 */
[----:B------:R-:W2:Y:S02]  /*a000*/  @!P0 SYNCS.PHASECHK.TRANS64 P0, [R0+URZ], R3 ;  /* 0x00000003000085a7 */ /* 0x000ea400080010ff */
[----:B--2---:R-:W-:Y:S05]  /*a010*/  @!P0 BRA `(.L_x_168) ;  /* 0xfffffffc00f08947 */ /* 0x004fea000383ffff */
[----:B------:R-:W-:Y:S05]  /*a020*/  BRA `(.L_x_169) ;  /* 0xffffff8800d87947 */ /* 0x000fea000383ffff */
.L_x_49:
[----:B----4-:R-:W-:-:S07]  /*a030*/  MOV R0, UR5 ;  /* 0x0000000500007c02 */ /* 0x010fce0008000f00 */
.L_x_170:
[----:B-1----:R1:W2:Y:S02]  /*a040*/  SYNCS.PHASECHK.TRANS64.TRYWAIT P0, [R0+URZ], R3 ;  /* 0x00000003000075a7 */ /* 0x0022a400080011ff */
[----:B--2---:R-:W-:Y:S05]  /*a050*/  @!P0 NANOSLEEP.SYNCS 0x989680 ;  /* 0x009896800000895d */ /* 0x004fea0003900000 */
[----:B------:R-:W2:Y:S02]  /*a060*/  @!P0 SYNCS.PHASECHK.TRANS64 P0, [R0+URZ], R3 ;  /* 0x00000003000085a7 */ /* 0x000ea400080010ff */
[----:B--2---:R-:W-:Y:S05]  /*a070*/  @!P0 BRA `(.L_x_170) ;  /* 0xfffffffc00f08947 */ /* 0x004fea000383ffff */
[----:B------:R-:W-:Y:S05]  /*a080*/  BRA `(.L_x_171) ;  /* 0xffffff8800e47947 */ /* 0x000fea000383ffff */
.L_x_50:
[----:B----4-:R-:W-:-:S07]  /*a090*/  MOV R0, UR5 ;  /* 0x0000000500007c02 */ /* 0x010fce0008000f00 */
.L_x_172:
[----:B-1----:R1:W2:Y:S02]  /*a0a0*/  SYNCS.PHASECHK.TRANS64.TRYWAIT P0, [R0+URZ], R3 ;  /* 0x00000003000075a7 */ /* 0x0022a400080011ff */
[----:B--2---:R-:W-:Y:S05]  /*a0b0*/  @!P0 NANOSLEEP.SYNCS 0x989680 ;  /* 0x009896800000895d */ /* 0x004fea0003900000 */
[----:B------:R-:W2:Y:S02]  /*a0c0*/  @!P0 SYNCS.PHASECHK.TRANS64 P0, [R0+URZ], R3 ;  /* 0x00000003000085a7 */ /* 0x000ea400080010ff */
[----:B--2---:R-:W-:Y:S05]  /*a0d0*/  @!P0 BRA `(.L_x_172) ;  /* 0xfffffffc00f08947 */ /* 0x004fea000383ffff */
[----:B------:R-:W-:Y:S05]  /*a0e0*/  BRA `(.L_x_173) ;  /* 0xffffff8800f07947 */ /* 0x000fea000383ffff */
.L_x_51:
[----:B----4-:R-:W-:-:S07]  /*a0f0*/  MOV R0, UR5 ;  /* 0x0000000500007c02 */ /* 0x010fce0008000f00 */
.L_x_174:
[----:B-1----:R1:W2:Y:S02]  /*a100*/  SYNCS.PHASECHK.TRANS64.TRYWAIT P0, [R0+URZ], R3 ;  /* 0x00000003000075a7 */ /* 0x0022a400080011ff */
[----:B--2---:R-:W-:Y:S05]  /*a110*/  @!P0 NANOSLEEP.SYNCS 0x989680 ;  /* 0x009896800000895d */ /* 0x004fea0003900000 */
[----:B------:R-:W2:Y:S02]  /*a120*/  @!P0 SYNCS.PHASECHK.TRANS64 P0, [R0+URZ], R3 ;  /* 0x00000003000085a7 */ /* 0x000ea400080010ff */
[----:B--2---:R-:W-:Y:S05]  /*a130*/  @!P0 BRA `(.L_x_174) ;  /* 0xfffffffc00f08947 */ /* 0x004fea000383ffff */
[----:B------:R-:W-:Y:S05]  /*a140*/  BRA `(.L_x_175) ;  /* 0xffffff8800fc7947 */ /* 0x000fea000383ffff */
.L_x_52:
[----:B----4-:R-:W-:-:S07]  /*a150*/  MOV R0, UR5 ;  /* 0x0000000500007c02 */ /* 0x010fce0008000f00 */
.L_x_176:
[----:B-1----:R1:W2:Y:S02]  /*a160*/  SYNCS.PHASECHK.TRANS64.TRYWAIT P0, [R0+URZ], R3 ;  /* 0x00000003000075a7 */ /* 0x0022a400080011ff */
[----:B--2---:R-:W-:Y:S05]  /*a170*/  @!P0 NANOSLEEP.SYNCS 0x989680 ;  /* 0x009896800000895d */ /* 0x004fea0003900000 */
[----:B------:R-:W2:Y:S02]  /*a180*/  @!P0 SYNCS.PHASECHK.TRANS64 P0, [R0+URZ], R3 ;  /* 0x00000003000085a7 */ /* 0x000ea400080010ff */
[----:B--2---:R-:W-:Y:S05]  /*a190*/  @!P0 BRA `(.L_x_176) ;  /* 0xfffffffc00f08947 */ /* 0x004fea000383ffff */
[----:B------:R-:W-:Y:S05]  /*a1a0*/  BRA `(.L_x_177) ;  /* 0xffffff8c00087947 */ /* 0x000fea000383ffff */
.L_x_53:
[----:B----4-:R-:W-:-:S07]  /*a1b0*/  MOV R0, UR5 ;  /* 0x0000000500007c02 */ /* 0x010fce0008000f00 */
.L_x_178:
[----:B-1----:R1:W2:Y:S02]  /*a1c0*/  SYNCS.PHASECHK.TRANS64.TRYWAIT P0, [R0+URZ], R3 ;  /* 0x00000003000075a7 */ /* 0x0022a400080011ff */
[----:B--2---:R-:W-:Y:S05]  /*a1d0*/  @!P0 NANOSLEEP.SYNCS 0x989680 ;  /* 0x009896800000895d */ /* 0x004fea0003900000 */
[----:B------:R-:W2:Y:S02]  /*a1e0*/  @!P0 SYNCS.PHASECHK.TRANS64 P0, [R0+URZ], R3 ;  /* 0x00000003000085a7 */ /* 0x000ea400080010ff */
[----:B--2---:R-:W-:Y:S05]  /*a1f0*/  @!P0 BRA `(.L_x_178) ;  /* 0xfffffffc00f08947 */ /* 0x004fea000383ffff */
[----:B------:R-:W-:Y:S05]  /*a200*/  BRA `(.L_x_179) ;  /* 0xffffff8c00147947 */ /* 0x000fea000383ffff */
.L_x_54:
[----:B----4-:R-:W-:-:S07]  /*a210*/  MOV R0, UR5 ;  /* 0x0000000500007c02 */ /* 0x010fce0008000f00 */
.L_x_180:
[----:B-1----:R1:W2:Y:S02]  /*a220*/  SYNCS.PHASECHK.TRANS64.TRYWAIT P0, [R0+URZ], R3 ;  /* 0x00000003000075a7 */ /* 0x0022a400080011ff */
[----:B--2---:R-:W-:Y:S05]  /*a230*/  @!P0 NANOSLEEP.SYNCS 0x989680 ;  /* 0x009896800000895d */ /* 0x004fea0003900000 */
[----:B------:R-:W2:Y:S02]  /*a240*/  @!P0 SYNCS.PHASECHK.TRANS64 P0, [R0+URZ], R3 ;  /* 0x00000003000085a7 */ /* 0x000ea400080010ff */
[----:B--2---:R-:W-:Y:S05]  /*a250*/  @!P0 BRA `(.L_x_180) ;  /* 0xfffffffc00f08947 */ /* 0x004fea000383ffff */
[----:B------:R-:W-:Y:S05]  /*a260*/  BRA `(.L_x_181) ;  /* 0xffffff8c00207947 */ /* 0x000fea000383ffff */
.L_x_55:
[----:B----4-:R-:W-:-:S07]  /*a270*/  MOV R0, UR5 ;  /* 0x0000000500007c02 */ /* 0x010fce0008000f00 */
.L_x_182:
[----:B-1----:R1:W2:Y:S02]  /*a280*/  SYNCS.PHASECHK.TRANS64.TRYWAIT P0, [R0+URZ], R3 ;  /* 0x00000003000075a7 */ /* 0x0022a400080011ff */
[----:B--2---:R-:W-:Y:S05]  /*a290*/  @!P0 NANOSLEEP.SYNCS 0x989680 ;  /* 0x009896800000895d */ /* 0x004fea0003900000 */
[----:B------:R-:W2:Y:S02]  /*a2a0*/  @!P0 SYNCS.PHASECHK.TRANS64 P0, [R0+URZ], R3 ;  /* 0x00000003000085a7 */ /* 0x000ea400080010ff */
[----:B--2---:R-:W-:Y:S05]  /*a2b0*/  @!P0 BRA `(.L_x_182) ;  /* 0xfffffffc00f08947 */ /* 0x004fea000383ffff */
[----:B------:R-:W-:Y:S05]  /*a2c0*/  BRA `(.L_x_183) ;  /* 0xffffff8c002c7947 */ /* 0x000fea000383ffff */
.L_x_58:
[----:B-1----:R1:W2:Y:S02]  /*a2d0*/  SYNCS.PHASECHK.TRANS64.TRYWAIT P0, [R0+URZ+0x1f0], R5 ;  /* 0x0001f005000075a7 */ /* 0x0022a400080011ff */
[----:B--2---:R-:W-:Y:S05]  /*a2e0*/  @!P0 NANOSLEEP.SYNCS 0x989680 ;  /* 0x009896800000895d */ /* 0x004fea0003900000 */
[----:B------:R-:W2:Y:S02]  /*a2f0*/  @!P0 SYNCS.PHASECHK.TRANS64 P0, [R0+URZ+0x1f0], R5 ;  /* 0x0001f005000085a7 */ /* 0x000ea400080010ff */
[----:B--2---:R-:W-:Y:S05]  /*a300*/  @!P0 BRA `(.L_x_58) ;  /* 0xfffffffc00f08947 */ /* 0x004fea000383ffff */
[----:B------:R-:W-:Y:S05]  /*a310*/  BRA `(.L_x_184) ;  /* 0xffffff8c00887947 */ /* 0x000fea000383ffff */
.L_x_59:
[----:B------:R-:W-:-:S07]  /*a320*/  MOV R0, UR5 ;  /* 0x0000000500007c02 */ /* 0x000fce0008000f00 */
.L_x_185:
[----:B-1----:R1:W2:Y:S02]  /*a330*/  SYNCS.PHASECHK.TRANS64.TRYWAIT P0, [R0+URZ+0x1a0], R5 ;  /* 0x0001a005000075a7 */ /* 0x0022a400080011ff */
[----:B--2---:R-:W-:Y:S05]  /*a340*/  @!P0 NANOSLEEP.SYNCS 0x989680 ;  /* 0x009896800000895d */ /* 0x004fea0003900000 */
[----:B------:R-:W2:Y:S02]  /*a350*/  @!P0 SYNCS.PHASECHK.TRANS64 P0, [R0+URZ+0x1a0], R5 ;  /* 0x0001a005000085a7 */ /* 0x000ea400080010ff */
[----:B--2---:R-:W-:Y:S05]  /*a360*/  @!P0 BRA `(.L_x_185) ;  /* 0xfffffffc00f08947 */ /* 0x004fea000383ffff */
[----:B------:R-:W-:Y:S05]  /*a370*/  BRA `(.L_x_186) ;  /* 0xffffff8c00987947 */ /* 0x000fea000383ffff */
.L_x_60:
[----:B-1----:R1:W2:Y:S02]  /*a380*/  SYNCS.PHASECHK.TRANS64.TRYWAIT P1, [R0+URZ+0x190], R5 ;  /* 0x00019005000075a7 */ /* 0x0022a400080211ff */
[----:B--2---:R-:W-:Y:S05]  /*a390*/  @!P1 NANOSLEEP.SYNCS 0x989680 ;  /* 0x009896800000995d */ /* 0x004fea0003900000 */
[----:B------:R-:W2:Y:S02]  /*a3a0*/  @!P1 SYNCS.PHASECHK.TRANS64 P1, [R0+URZ+0x190], R5 ;  /* 0x00019005000095a7 */ /* 0x000ea400080210ff */
[----:B--2---:R-:W-:Y:S05]  /*a3b0*/  @!P1 BRA `(.L_x_60) ;  /* 0xfffffffc00f09947 */ /* 0x004fea000383ffff */
[----:B------:R-:W-:Y:S05]  /*a3c0*/  BRA `(.L_x_187) ;  /* 0xffffff8c00c87947 */ /* 0x000fea000383ffff */
.L_x_63:
[----:B------:R-:W-:-:S07]  /*a3d0*/  MOV R0, UR5 ;  /* 0x0000000500007c02 */ /* 0x000fce0008000f00 */
.L_x_188:
[----:B-1----:R1:W2:Y:S02]  /*a3e0*/  SYNCS.PHASECHK.TRANS64.TRYWAIT P0, [R0+URZ+0x1a0], R3 ;  /* 0x0001a003000075a7 */ /* 0x0022a400080011ff */
[----:B--2---:R-:W-:Y:S05]  /*a3f0*/  @!P0 NANOSLEEP.SYNCS 0x989680 ;  /* 0x009896800000895d */ /* 0x004fea0003900000 */
[----:B------:R-:W2:Y:S02]  /*a400*/  @!P0 SYNCS.PHASECHK.TRANS64 P0, [R0+URZ+0x1a0], R3 ;  /* 0x0001a003000085a7 */ /* 0x000ea400080010ff */
[----:B--2---:R-:W-:Y:S05]  /*a410*/  @!P0 BRA `(.L_x_188) ;  /* 0xfffffffc00f08947 */ /* 0x004fea000383ffff */
[----:B------:R-:W-:Y:S05]  /*a420*/  BRA `(.L_x_62) ;  /* 0xffffff90001c7947 */ /* 0x000fea000383ffff */
.L_x_70:
[----:B-1----:R1:W2:Y:S02]  /*a430*/  SYNCS.PHASECHK.TRANS64.TRYWAIT P1, [R0+URZ+0x190], R5 ;  /* 0x00019005000075a7 */ /* 0x0022a400080211ff */
[----:B--2---:R-:W-:Y:S05]  /*a440*/  @!P1 NANOSLEEP.SYNCS 0x989680 ;  /* 0x009896800000995d */ /* 0x004fea0003900000 */
[----:B------:R-:W2:Y:S02]  /*a450*/  @!P1 SYNCS.PHASECHK.TRANS64 P1, [R0+URZ+0x190], R5 ;  /* 0x00019005000095a7 */ /* 0x000ea400080210ff */
[----:B--2---:R-:W-:Y:S05]  /*a460*/  @!P1 BRA `(.L_x_70) ;  /* 0xfffffffc00f09947 */ /* 0x004fea000383ffff */
[----:B------:R-:W-:Y:S05]  /*a470*/  BRA `(.L_x_189) ;  /* 0xffffff9400747947 */ /* 0x000fea000383ffff */
.L_x_71:
[----:B------:R-:W-:-:S07]  /*a480*/  MOV R3, UR9 ;  /* 0x0000000900037c02 */ /* 0x000fce0008000f00 */
.L_x_190:
[----:B-1----:R1:W2:Y:S02]  /*a490*/  SYNCS.PHASECHK.TRANS64.TRYWAIT P0, [R3+URZ+0x1d0], R0 ;  /* 0x0001d000030075a7 */ /* 0x0022a400080011ff */
[----:B--2---:R-:W-:Y:S05]  /*a4a0*/  @!P0 NANOSLEEP.SYNCS 0x989680 ;  /* 0x009896800000895d */ /* 0x004fea0003900000 */
[----:B------:R-:W2:Y:S02]  /*a4b0*/  @!P0 SYNCS.PHASECHK.TRANS64 P0, [R3+URZ+0x1d0], R0 ;  /* 0x0001d000030085a7 */ /* 0x000ea400080010ff */
[----:B--2---:R-:W-:Y:S05]  /*a4c0*/  @!P0 BRA `(.L_x_190) ;  /* 0xfffffffc00f08947 */ /* 0x004fea000383ffff */
[----:B------:R-:W-:Y:S05]  /*a4d0*/  BRA `(.L_x_191) ;  /* 0xffffff9400a87947 */ /* 0x000fea000383ffff */
.L_x_74:
[----:B------:R-:W-:Y:S07]  /*a4e0*/  MOV R0, UR7 ;  /* 0x0000000700007c02 */ /* 0x000fee0008000f00 */
.L_x_192:
[----:B-1----:R1:W2:Y:S02]  /*a4f0*/  SYNCS.PHASECHK.TRANS64.TRYWAIT P0, [R0+URZ], R3 ;  /* 0x00000003000075a7 */ /* 0x0022a400080011ff */
[----:B--2---:R-:W-:Y:S05]  /*a500*/  @!P0 NANOSLEEP.SYNCS 0x989680 ;  /* 0x009896800000895d */ /* 0x004fea0003900000 */
[----:B------:R-:W2:Y:S02]  /*a510*/  @!P0 SYNCS.PHASECHK.TRANS64 P0, [R0+URZ], R3 ;  /* 0x00000003000085a7 */ /* 0x000ea400080010ff */
[----:B--2---:R-:W-:Y:S05]  /*a520*/  @!P0 BRA `(.L_x_192) ;  /* 0xfffffffc00f08947 */ /* 0x004fea000383ffff */
[----:B------:R-:W-:Y:S05]  /*a530*/  BRA `(.L_x_73) ;  /* 0xffffff9400e07947 */ /* 0x000fea000383ffff */
.L_x_77:
[----:B------:R-:W-:-:S07]  /*a540*/  MOV R0, UR5 ;  /* 0x0000000500007c02 */ /* 0x000fce0008000f00 */
.L_x_193:
[----:B--2---:R2:W3:Y:S02]  /*a550*/  SYNCS.PHASECHK.TRANS64.TRYWAIT P0, [R0+URZ], R3 ;  /* 0x00000003000075a7 */ /* 0x0044e400080011ff */
[----:B---3--:R-:W-:Y:S05]  /*a560*/  @!P0 NANOSLEEP.SYNCS 0x989680 ;  /* 0x009896800000895d */ /* 0x008fea0003900000 */
[----:B------:R-:W3:Y:S02]  /*a570*/  @!P0 SYNCS.PHASECHK.TRANS64 P0, [R0+URZ], R3 ;  /* 0x00000003000085a7 */ /* 0x000ee400080010ff */
[----:B---3--:R-:W-:Y:S05]  /*a580*/  @!P0 BRA `(.L_x_193) ;  /* 0xfffffffc00f08947 */ /* 0x008fea000383ffff */
[----:B------:R-:W-:Y:S05]  /*a590*/  BRA `(.L_x_194) ;  /* 0xffffff9800807947 */ /* 0x000fea000383ffff */
.L_x_78:
[----:B------:R-:W-:-:S07]  /*a5a0*/  MOV R0, UR5 ;  /* 0x0000000500007c02 */ /* 0x000fce0008000f00 */
.L_x_195:
[----:B--2---:R2:W3:Y:S02]  /*a5b0*/  SYNCS.PHASECHK.TRANS64.TRYWAIT P0, [R0+URZ], R3 ;  /* 0x00000003000075a7 */ /* 0x0044e400080011ff */
[----:B---3--:R-:W-:Y:S05]  /*a5c0*/  @!P0 NANOSLEEP.SYNCS 0x989680 ;  /* 0x009896800000895d */ /* 0x008fea0003900000 */
[----:B------:R-:W3:Y:S02]  /*a5d0*/  @!P0 SYNCS.PHASECHK.TRANS64 P0, [R0+URZ], R3 ;  /* 0x00000003000085a7 */ /* 0x000ee400080010ff */
[----:B---3--:R-:W-:Y:S05]  /*a5e0*/  @!P0 BRA `(.L_x_195) ;  /* 0xfffffffc00f08947 */ /* 0x008fea000383ffff */
[----:B------:R-:W-:Y:S05]  /*a5f0*/  BRA `(.L_x_196) ;  /* 0xffffff98008c7947 */ /* 0x000fea000383ffff */
.L_x_79:
[----:B------:R-:W-:-:S07]  /*a600*/  MOV R0, UR5 ;  /* 0x0000000500007c02 */ /* 0x000fce0008000f00 */
.L_x_197:
[----:B--2---:R2:W3:Y:S02]  /*a610*/  SYNCS.PHASECHK.TRANS64.TRYWAIT P0, [R0+URZ], R3 ;  /* 0x00000003000075a7 */ /* 0x0044e400080011ff */
[----:B---3--:R-:W-:Y:S05]  /*a620*/  @!P0 NANOSLEEP.SYNCS 0x989680 ;  /* 0x009896800000895d */ /* 0x008fea0003900000 */
[----:B------:R-:W3:Y:S02]  /*a630*/  @!P0 SYNCS.PHASECHK.TRANS64 P0, [R0+URZ], R3 ;  /* 0x00000003000085a7 */ /* 0x000ee400080010ff */
[----:B---3--:R-:W-:Y:S05]  /*a640*/  @!P0 BRA `(.L_x_197) ;  /* 0xfffffffc00f08947 */ /* 0x008fea000383ffff */
[----:B------:R-:W-:Y:S05]  /*a650*/  BRA `(.L_x_198) ;  /* 0xffffff9800987947 */ /* 0x000fea000383ffff */
.L_x_80:
[----:B------:R-:W-:-:S07]  /*a660*/  MOV R0, UR7 ;  /* 0x0000000700007c02 */ /* 0x000fce0008000f00 */
.L_x_199:
[----:B--2---:R2:W3:Y:S02]  /*a670*/  SYNCS.PHASECHK.TRANS64.TRYWAIT P0, [R0+URZ], R3 ;  /* 0x00000003000075a7 */ /* 0x0044e400080011ff */
[----:B---3--:R-:W-:Y:S05]  /*a680*/  @!P0 NANOSLEEP.SYNCS 0x989680 ;  /* 0x009896800000895d */ /* 0x008fea0003900000 */
[----:B------:R-:W3:Y:S02]  /*a690*/  @!P0 SYNCS.PHASECHK.TRANS64 P0, [R0+URZ], R3 ;  /* 0x00000003000085a7 */ /* 0x000ee400080010ff */
[----:B---3--:R-:W-:Y:S05]  /*a6a0*/  @!P0 BRA `(.L_x_199) ;  /* 0xfffffffc00f08947 */ /* 0x008fea000383ffff */
[----:B------:R-:W-:Y:S05]  /*a6b0*/  BRA `(.L_x_200) ;  /* 0xffffff9800a47947 */ /* 0x000fea000383ffff */
.L_x_85:
[----:B--2---:R2:W3:Y:S02]  /*a6c0*/  SYNCS.PHASECHK.TRANS64.TRYWAIT P0, [R0+URZ+0x190], R3 ;  /* 0x00019003000075a7 */ /* 0x0044e400080011ff */
[----:B---3--:R-:W-:Y:S05]  /*a6d0*/  @!P0 NANOSLEEP.SYNCS 0x989680 ;  /* 0x009896800000895d */ /* 0x008fea0003900000 */
[----:B------:R-:W3:Y:S02]  /*a6e0*/  @!P0 SYNCS.PHASECHK.TRANS64 P0, [R0+URZ+0x190], R3 ;  /* 0x00019003000085a7 */ /* 0x000ee400080010ff */
[----:B---3--:R-:W-:Y:S05]  /*a6f0*/  @!P0 BRA `(.L_x_85) ;  /* 0xfffffffc00f08947 */ /* 0x008fea000383ffff */
[----:B------:R-:W-:Y:S05]  /*a700*/  BRA `(.L_x_201) ;  /* 0xffffff9c00b07947 */ /* 0x000fea000383ffff */
.L_x_88:
[----:B------:R-:W-:Y:S07]  /*a710*/  MOV R0, UR7 ;  /* 0x0000000700007c02 */ /* 0x000fee0008000f00 */
.L_x_202:
[----:B--2---:R2:W3:Y:S02]  /*a720*/  SYNCS.PHASECHK.TRANS64.TRYWAIT P0, [R0+URZ+0x188], R3 ;  /* 0x00018803000075a7 */ /* 0x0044e400080011ff */
[----:B---3--:R-:W-:Y:S05]  /*a730*/  @!P0 NANOSLEEP.SYNCS 0x989680 ;  /* 0x009896800000895d */ /* 0x008fea0003900000 */
[----:B------:R-:W3:Y:S02]  /*a740*/  @!P0 SYNCS.PHASECHK.TRANS64 P0, [R0+URZ+0x188], R3 ;  /* 0x00018803000085a7 */ /* 0x000ee400080010ff */
[----:B---3--:R-:W-:Y:S05]  /*a750*/  @!P0 BRA `(.L_x_202) ;  /* 0xfffffffc00f08947 */ /* 0x008fea000383ffff */
[----:B------:R-:W-:Y:S05]  /*a760*/  BRA `(.L_x_87) ;  /* 0xffffffa000907947 */ /* 0x000fea000383ffff */
.L_x_91:
[----:B------:R-:W-:Y:S07]  /*a770*/  MOV R3, UR7 ;  /* 0x0000000700037c02 */ /* 0x000fee0008000f00 */
.L_x_203:
[----:B-1----:R1:W2:Y:S02]  /*a780*/  SYNCS.PHASECHK.TRANS64.TRYWAIT P0, [R3+URZ+0x160], R12 ;  /* 0x0001600c030075a7 */ /* 0x0022a400080011ff */
[----:B--2---:R-:W-:Y:S05]  /*a790*/  @!P0 NANOSLEEP.SYNCS 0x989680 ;  /* 0x009896800000895d */ /* 0x004fea0003900000 */
[----:B------:R-:W2:Y:S02]  /*a7a0*/  @!P0 SYNCS.PHASECHK.TRANS64 P0, [R3+URZ+0x160], R12 ;  /* 0x0001600c030085a7 */ /* 0x000ea400080010ff */
[----:B--2---:R-:W-:Y:S05]  /*a7b0*/  @!P0 BRA `(.L_x_203) ;  /* 0xfffffffc00f08947 */ /* 0x004fea000383ffff */
[----:B------:R-:W-:Y:S05]  /*a7c0*/  BRA `(.L_x_204) ;  /* 0xffffffa400087947 */ /* 0x000fea000383ffff */
.L_x_92:
[----:B-1----:R-:W-:Y:S07]  /*a7d0*/  MOV R3, UR7 ;  /* 0x0000000700037c02 */ /* 0x002fee0008000f00 */
.L_x_205:
[----:B-1----:R1:W2:Y:S02]  /*a7e0*/  SYNCS.PHASECHK.TRANS64.TRYWAIT P0, [R3+URZ+0x168], R12 ;  /* 0x0001680c030075a7 */ /* 0x0022a400080011ff */
[----:B--2---:R-:W-:Y:S05]  /*a7f0*/  @!P0 NANOSLEEP.SYNCS 0x989680 ;  /* 0x009896800000895d */ /* 0x004fea0003900000 */
[----:B------:R-:W2:Y:S02]  /*a800*/  @!P0 SYNCS.PHASECHK.TRANS64 P0, [R3+URZ+0x168], R12 ;  /* 0x0001680c030085a7 */ /* 0x000ea400080010ff */
[----:B--2---:R-:W-:Y:S05]  /*a810*/  @!P0 BRA `(.L_x_205) ;  /* 0xfffffffc00f08947 */ /* 0x004fea000383ffff */
[----:B------:R-:W-:Y:S05]  /*a820*/  BRA `(.L_x_206) ;  /* 0xffffffa400447947 */ /* 0x000fea000383ffff */
.L_x_93:
[----:B-1----:R-:W-:Y:S07]  /*a830*/  MOV R3, UR7 ;  /* 0x0000000700037c02 */ /* 0x002fee0008000f00 */
.L_x_207:
[----:B-1----:R1:W2:Y:S02]  /*a840*/  SYNCS.PHASECHK.TRANS64.TRYWAIT P0, [R3+URZ+0x170], R12 ;  /* 0x0001700c030075a7 */ /* 0x0022a400080011ff */
[----:B--2---:R-:W-:Y:S05]  /*a850*/  @!P0 NANOSLEEP.SYNCS 0x989680 ;  /* 0x009896800000895d */ /* 0x004fea0003900000 */
[----:B------:R-:W2:Y:S02]  /*a860*/  @!P0 SYNCS.PHASECHK.TRANS64 P0, [R3+URZ+0x170], R12 ;  /* 0x0001700c030085a7 */ /* 0x000ea400080010ff */
[----:B--2---:R-:W-:Y:S05]  /*a870*/  @!P0 BRA `(.L_x_207) ;  /* 0xfffffffc00f08947 */ /* 0x004fea000383ffff */
[----:B------:R-:W-:Y:S05]  /*a880*/  BRA `(.L_x_208) ;  /* 0xffffffa4008c7947 */ /* 0x000fea000383ffff */
.L_x_94:
[----:B------:R-:W-:Y:S07]  /*a890*/  MOV R3, UR7 ;  /* 0x0000000700037c02 */ /* 0x000fee0008000f00 */
.L_x_209:
[----:B-1----:R1:W2:Y:S02]  /*a8a0*/  SYNCS.PHASECHK.TRANS64.TRYWAIT P0, [R3+URZ+0x178], R12 ;  /* 0x0001780c030075a7 */ /* 0x0022a400080011ff */
[----:B--2---:R-:W-:Y:S05]  /*a8b0*/  @!P0 NANOSLEEP.SYNCS 0x989680 ;  /* 0x009896800000895d */ /* 0x004fea0003900000 */
[----:B------:R-:W2:Y:S02]  /*a8c0*/  @!P0 SYNCS.PHASECHK.TRANS64 P0, [R3+URZ+0x178], R12 ;  /* 0x0001780c030085a7 */ /* 0x000ea400080010ff */
[----:B--2---:R-:W-:Y:S05]  /*a8d0*/  @!P0 BRA `(.L_x_209) ;  /* 0xfffffffc00f08947 */ /* 0x004fea000383ffff */
[----:B------:R-:W-:Y:S05]  /*a8e0*/  BRA `(.L_x_210) ;  /* 0xffffffa800147947 */ /* 0x000fea000383ffff */
.L_x_96:
[----:B------:R-:W-:-:S07]  /*a8f0*/  MOV R0, UR7 ;  /* 0x0000000700007c02 */ /* 0x000fce0008000f00 */
.L_x_211:
[----:B-1----:R1:W3:Y:S02]  /*a900*/  SYNCS.PHASECHK.TRANS64.TRYWAIT P0, [R0+URZ+0x160], R3 ;  /* 0x00016003000075a7 */ /* 0x0022e400080011ff */
[----:B---3--:R-:W-:Y:S05]  /*a910*/  @!P0 NANOSLEEP.SYNCS 0x989680 ;  /* 0x009896800000895d */ /* 0x008fea0003900000 */
[----:B------:R-:W3:Y:S02]  /*a920*/  @!P0 SYNCS.PHASECHK.TRANS64 P0, [R0+URZ+0x160], R3 ;  /* 0x00016003000085a7 */ /* 0x000ee400080010ff */
[----:B---3--:R-:W-:Y:S05]  /*a930*/  @!P0 BRA `(.L_x_211) ;  /* 0xfffffffc00f08947 */ /* 0x008fea000383ffff */
[----:B------:R-:W-:Y:S05]  /*a940*/  BRA `(.L_x_212) ;  /* 0xffffffa800847947 */ /* 0x000fea000383ffff */
.L_x_97:
[----:B-1----:R-:W-:-:S07]  /*a950*/  MOV R0, UR7 ;  /* 0x0000000700007c02 */ /* 0x002fce0008000f00 */
.L_x_213:
[----:B-1----:R1:W3:Y:S02]  /*a960*/  SYNCS.PHASECHK.TRANS64.TRYWAIT P0, [R0+URZ+0x168], R3 ;  /* 0x00016803000075a7 */ /* 0x0022e400080011ff */
[----:B---3--:R-:W-:Y:S05]  /*a970*/  @!P0 NANOSLEEP.SYNCS 0x989680 ;  /* 0x009896800000895d */ /* 0x008fea0003900000 */
[----:B------:R-:W3:Y:S02]  /*a980*/  @!P0 SYNCS.PHASECHK.TRANS64 P0, [R0+URZ+0x168], R3 ;  /* 0x00016803000085a7 */ /* 0x000ee400080010ff */
[----:B---3--:R-:W-:Y:S05]  /*a990*/  @!P0 BRA `(.L_x_213) ;  /* 0xfffffffc00f08947 */ /* 0x008fea000383ffff */
[----:B------:R-:W-:Y:S05]  /*a9a0*/  BRA `(.L_x_214) ;  /* 0xffffffa800747947 */ /* 0x000fea000383ffff */
.L_x_98:
[----:B-1----:R-:W-:-:S07]  /*a9b0*/  MOV R0, UR7 ;  /* 0x0000000700007c02 */ /* 0x002fce0008000f00 */
.L_x_215:
[----:B-1----:R1:W3:Y:S02]  /*a9c0*/  SYNCS.PHASECHK.TRANS64.TRYWAIT P0, [R0+URZ+0x170], R3 ;  /* 0x00017003000075a7 */ /* 0x0022e400080011ff */
[----:B---3--:R-:W-:Y:S05]  /*a9d0*/  @!P0 NANOSLEEP.SYNCS 0x989680 ;  /* 0x009896800000895d */ /* 0x008fea0003900000 */
[----:B------:R-:W3:Y:S02]  /*a9e0*/  @!P0 SYNCS.PHASECHK.TRANS64 P0, [R0+URZ+0x170], R3 ;  /* 0x00017003000085a7 */ /* 0x000ee400080010ff */
[----:B---3--:R-:W-:Y:S05]  /*a9f0*/  @!P0 BRA `(.L_x_215) ;  /* 0xfffffffc00f08947 */ /* 0x008fea000383ffff */
[----:B------:R-:W-:Y:S05]  /*aa00*/  BRA `(.L_x_216) ;  /* 0xffffffa800647947 */ /* 0x000fea000383ffff */
.L_x_100:
[----:B--2---:R2:W4:Y:S02]  /*aa10*/  SYNCS.PHASECHK.TRANS64.TRYWAIT P0, [R0+URZ+0x190], R3 ;  /* 0x00019003000075a7 */ /* 0x00452400080011ff */
[----:B----4-:R-:W-:Y:S05]  /*aa20*/  @!P0 NANOSLEEP.SYNCS 0x989680 ;  /* 0x009896800000895d */ /* 0x010fea0003900000 */
[----:B------:R-:W4:Y:S02]  /*aa30*/  @!P0 SYNCS.PHASECHK.TRANS64 P0, [R0+URZ+0x190], R3 ;  /* 0x00019003000085a7 */ /* 0x000f2400080010ff */
[----:B----4-:R-:W-:Y:S05]  /*aa40*/  @!P0 BRA `(.L_x_100) ;  /* 0xfffffffc00f08947 */ /* 0x010fea000383ffff */
[----:B------:R-:W-:Y:S05]  /*aa50*/  BRA `(.L_x_217) ;  /* 0xffffffac00347947 */ /* 0x000fea000383ffff */
.L_x_111:
[----:B-1----:R1:W3:Y:S02]  /*aa60*/  SYNCS.PHASECHK.TRANS64.TRYWAIT P1, [R0+URZ+0x140], R3 ;  /* 0x00014003000075a7 */ /* 0x0022e400080211ff */
[----:B---3--:R-:W-:Y:S05]  /*aa70*/  @!P1 NANOSLEEP.SYNCS 0x989680 ;  /* 0x009896800000995d */ /* 0x008fea0003900000 */
[----:B------:R-:W3:Y:S02]  /*aa80*/  @!P1 SYNCS.PHASECHK.TRANS64 P1, [R0+URZ+0x140], R3 ;  /* 0x00014003000095a7 */ /* 0x000ee400080210ff */
[----:B---3--:R-:W-:Y:S05]  /*aa90*/  @!P1 BRA `(.L_x_111) ;  /* 0xfffffffc00f09947 */ /* 0x008fea000383ffff */
[----:B------:R-:W-:Y:S05]  /*aaa0*/  BRA `(.L_x_110) ;  /* 0xffffffb8004c7947 */ /* 0x000fea000383ffff */
.L_x_113:
[----:B---3--:R3:W4:Y:S02]  /*aab0*/  SYNCS.PHASECHK.TRANS64.TRYWAIT P0, [R108+URZ+0x1b0], R7 ;  /* 0x0001b0076c0075a7 */ /* 0x00872400080011ff */
[----:B----4-:R-:W-:Y:S05]  /*aac0*/  @!P0 NANOSLEEP.SYNCS 0x989680 ;  /* 0x009896800000895d */ /* 0x010fea0003900000 */
[----:B------:R-:W4:Y:S02]  /*aad0*/  @!P0 SYNCS.PHASECHK.TRANS64 P0, [R108+URZ+0x1b0], R7 ;  /* 0x0001b0076c0085a7 */ /* 0x000f2400080010ff */
[----:B----4-:R-:W-:Y:S05]  /*aae0*/  @!P0 BRA `(.L_x_113) ;  /* 0xfffffffc00f08947 */ /* 0x010fea000383ffff */
[----:B------:R-:W-:Y:S05]  /*aaf0*/  BRA `(.L_x_112) ;  /* 0xffffffb800a07947 */ /* 0x000fea000383ffff */
.L_x_121:
[----:B--2---:R2:W3:Y:S02]  /*ab00*/  SYNCS.PHASECHK.TRANS64.TRYWAIT P0, [R55+URZ+0x140], R0 ;  /* 0x00014000370075a7 */ /* 0x0044e400080011ff */
[----:B---3--:R-:W-:Y:S05]  /*ab10*/  @!P0 NANOSLEEP.SYNCS 0x989680 ;  /* 0x009896800000895d */ /* 0x008fea0003900000 */
[----:B------:R-:W3:Y:S02]  /*ab20*/  @!P0 SYNCS.PHASECHK.TRANS64 P0, [R55+URZ+0x140], R0 ;  /* 0x00014000370085a7 */ /* 0x000ee400080010ff */
[----:B---3--:R-:W-:Y:S05]  /*ab30*/  @!P0 BRA `(.L_x_121) ;  /* 0xfffffffc00f08947 */ /* 0x008fea000383ffff */
[----:B------:R-:W-:Y:S05]  /*ab40*/  BRA `(.L_x_120) ;  /* 0xffffffc400987947 */ /* 0x000fea000383ffff */
.L_x_129:
[----:B--2---:R2:W3:Y:S02]  /*ab50*/  SYNCS.PHASECHK.TRANS64.TRYWAIT P0, [R73+URZ+0x140], R2 ;  /* 0x00014002490075a7 */ /* 0x0044e400080011ff */
[----:B---3--:R-:W-:Y:S05]  /*ab60*/  @!P0 NANOSLEEP.SYNCS 0x989680 ;  /* 0x009896800000895d */ /* 0x008fea0003900000 */
[----:B------:R-:W3:Y:S02]  /*ab70*/  @!P0 SYNCS.PHASECHK.TRANS64 P0, [R73+URZ+0x140], R2 ;  /* 0x00014002490085a7 */ /* 0x000ee400080010ff */
[----:B---3--:R-:W-:Y:S05]  /*ab80*/  @!P0 BRA `(.L_x_129) ;  /* 0xfffffffc00f08947 */ /* 0x008fea000383ffff */
[----:B------:R-:W-:Y:S05]  /*ab90*/  BRA `(.L_x_128) ;  /* 0xffffffd000d47947 */ /* 0x000fea000383ffff */
.L_x_137:
[----:B--2---:R2:W3:Y:S02]  /*aba0*/  SYNCS.PHASECHK.TRANS64.TRYWAIT P0, [R76+URZ+0x140], R3 ;  /* 0x000140034c0075a7 */ /* 0x0044e400080011ff */
[----:B---3--:R-:W-:Y:S05]  /*abb0*/  @!P0 NANOSLEEP.SYNCS 0x989680 ;  /* 0x009896800000895d */ /* 0x008fea0003900000 */
[----:B------:R-:W3:Y:S02]  /*abc0*/  @!P0 SYNCS.PHASECHK.TRANS64 P0, [R76+URZ+0x140], R3 ;  /* 0x000140034c0085a7 */ /* 0x000ee400080010ff */
[----:B---3--:R-:W-:Y:S05]  /*abd0*/  @!P0 BRA `(.L_x_137) ;  /* 0xfffffffc00f08947 */ /* 0x008fea000383ffff */
[----:B------:R-:W-:Y:S05]  /*abe0*/  BRA `(.L_x_136) ;  /* 0xffffffe0001c7947 */ /* 0x000fea000383ffff */
        .weak           $__internal_0_$__cuda_sm10x_tcgen05_guardrail_trap_col_being_dealloced_not_returned_by_alloc
        .type           $__internal_0_$__cuda_sm10x_tcgen05_guardrail_trap_col_being_dealloced_not_returned_by_alloc,@function
        .size           $__internal_0_$__cuda_sm10x_tcgen05_guardrail_trap_col_being_dealloced_not_returned_by_alloc,($__internal_1_$__cuda_sm10x_tcgen05_guardrail_trap_phase_invalid_during_alloc - $__internal_0_$__cuda_sm10x_tcgen05_guardrail_trap_col_being_dealloced_not_returned_by_alloc)
$__internal_0_$__cuda_sm10x_tcgen05_guardrail_trap_col_being_dealloced_not_returned_by_alloc:
[----:B------:R-:W-:Y:S05]  /*abf0*/  BPT.TRAP 0x1 ;  /* 0x000000040000795c */ /* 0x000fea0000300000 */
[----:B------:R-:W-:-:S04]  /*ac00*/  HFMA2 R3, -RZ, RZ, 0, 0 ;  /* 0x00000000ff037431 */ /* 0x000fc800000001ff */
[----:B------:R-:W-:Y:S05]  /*ac10*/  RET.REL.NODEC R2 `(_ZN7cutlass13device_kernelINS_4gemm6kernel13GemmUniversalIN4cute5tupleIJiiiiEEENS1_10collective13CollectiveMmaINS1_35MainloopSm100TmaUmmaWarpSpecializedILi20ELi2ELi4ENS5_IJNS4_1CILi1EEESB_SB_EEEEENS5_IJNSA_ILi64EEENSA_ILi256EEENSA_ILi32EEEEEEaNS5_IJlSB_lEEEaSI_NS4_8TiledMMAINS4_8MMA_AtomIJNS4_15SM100_MMA_S8_SSIaaiLi64ELi256ELNS4_4UMMA5MajorE0ELSN_0ELNSM_8SaturateE0EEEEEENS4_6LayoutISC_NS5_IJNSA_ILi0EEESS_SS_EEEEENS5_IJNS4_10UnderscoreESV_SV_EEEEENS4_13SM90_TMA_LOADENS4_14ComposedLayoutINS4_7SwizzleILi1ELi4ELi3EEENS4_18smem_ptr_flag_bitsILi8EEENSR_INS5_IJNSA_ILi8EEESG_EEENS5_IJSG_SB_EEEEEEEvNS4_8identityESY_S18_vS19_EENS_8epilogue10collective18CollectiveEpilogueINS1B_23Sm100TmaWarpSpecializedILi4ELi2ELi32ELb0ELb0EEEJSH_NS5_IJNSR_ISE_SB_EES1G_EEEaSI_aSI_NS1B_6fusion15FusionCallbacksIS1F_NS1I_17LinearCombinationIaiaiLNS_15FloatRoundStyleE2EEESH_S1H_JEEENS4_5SM1004TMEM4LOAD26SM100_TMEM_LOAD_16dp32b32xESY_NSZ_INS10_ILi2ELi4ELi3EEES13_NSR_INS5_IJS14_SE_EEENS5_IJSE_SB_EEEEEEENS4_39AutoVectorizingCopyWithAssumedAlignmentILi128EEENS4_14SM90_TMA_STOREES1W_S1Y_S1Y_EEEvvEEEEvNT_6ParamsE) ;  /* 0xffffff5002f87950 */ /* 0x000fea0003c3ffff */
        .weak           $__internal_1_$__cuda_sm10x_tcgen05_guardrail_trap_phase_invalid_during_alloc
        .type           $__internal_1_$__cuda_sm10x_tcgen05_guardrail_trap_phase_invalid_during_alloc,@function
        .size           $__internal_1_$__cuda_sm10x_tcgen05_guardrail_trap_phase_invalid_during_alloc,($__internal_2_$__cuda_sm10x_tcgen05_guardrail_trap_unallocated_columns_being_dealloced - $__internal_1_$__cuda_sm10x_tcgen05_guardrail_trap_phase_invalid_during_alloc)
$__internal_1_$__cuda_sm10x_tcgen05_guardrail_trap_phase_invalid_during_alloc:
[----:B------:R-:W-:Y:S05]  /*ac20*/  BPT.TRAP 0x1 ;  /* 0x000000040000795c */ /* 0x000fea0000300000 */
[----:B------:R-:W-:-:S04]  /*ac30*/  MOV R3, 0x0 ;  /* 0x0000000000037802 */ /* 0x000fc80000000f00 */
[----:B------:R-:W-:Y:S05]  /*ac40*/  RET.REL.NODEC R2 `(_ZN7cutlass13device_kernelINS_4gemm6kernel13GemmUniversalIN4cute5tupleIJiiiiEEENS1_10collective13CollectiveMmaINS1_35MainloopSm100TmaUmmaWarpSpecializedILi20ELi2ELi4ENS5_IJNS4_1CILi1EEESB_SB_EEEEENS5_IJNSA_ILi64EEENSA_ILi256EEENSA_ILi32EEEEEEaNS5_IJlSB_lEEEaSI_NS4_8TiledMMAINS4_8MMA_AtomIJNS4_15SM100_MMA_S8_SSIaaiLi64ELi256ELNS4_4UMMA5MajorE0ELSN_0ELNSM_8SaturateE0EEEEEENS4_6LayoutISC_NS5_IJNSA_ILi0EEESS_SS_EEEEENS5_IJNS4_10UnderscoreESV_SV_EEEEENS4_13SM90_TMA_LOADENS4_14ComposedLayoutINS4_7SwizzleILi1ELi4ELi3EEENS4_18smem_ptr_flag_bitsILi8EEENSR_INS5_IJNSA_ILi8EEESG_EEENS5_IJSG_SB_EEEEEEEvNS4_8identityESY_S18_vS19_EENS_8epilogue10collective18CollectiveEpilogueINS1B_23Sm100TmaWarpSpecializedILi4ELi2ELi32ELb0ELb0EEEJSH_NS5_IJNSR_ISE_SB_EES1G_EEEaSI_aSI_NS1B_6fusion15FusionCallbacksIS1F_NS1I_17LinearCombinationIaiaiLNS_15FloatRoundStyleE2EEESH_S1H_JEEENS4_5SM1004TMEM4LOAD26SM100_TMEM_LOAD_16dp32b32xESY_NSZ_INS10_ILi2ELi4ELi3EEES13_NSR_INS5_IJS14_SE_EEENS5_IJSE_SB_EEEEEEENS4_39AutoVectorizingCopyWithAssumedAlignmentILi128EEENS4_14SM90_TMA_STOREES1W_S1Y_S1Y_EEEvvEEEEvNT_6ParamsE) ;  /* 0xffffff5002ec7950 */ /* 0x000fea0003c3ffff */
        .weak           $__internal_2_$__cuda_sm10x_tcgen05_guardrail_trap_unallocated_columns_being_dealloced
        .type           $__internal_2_$__cuda_sm10x_tcgen05_guardrail_trap_unallocated_columns_being_dealloced,@function
        .size           $__internal_2_$__cuda_sm10x_tcgen05_guardrail_trap_unallocated_columns_being_dealloced,(.L_x_219 - $__internal_2_$__cuda_sm10x_tcgen05_guardrail_trap_unallocated_columns_being_dealloced)
$__internal_2_$__cuda_sm10x_tcgen05_guardrail_trap_unallocated_columns_being_dealloced:
[----:B------:R-:W-:Y:S05]  /*ac50*/  BPT.TRAP 0x1 ;  /* 0x000000040000795c */ /* 0x000fea0000300000 */
[----:B------:R-:W-:-:S04]  /*ac60*/  HFMA2 R3, -RZ, RZ, 0, 0 ;  /* 0x00000000ff037431 */ /* 0x000fc800000001ff */
[----:B------:R-:W-:Y:S05]  /*ac70*/  RET.REL.NODEC R2 `(_ZN7cutlass13device_kernelINS_4gemm6kernel13GemmUniversalIN4cute5tupleIJiiiiEEENS1_10collective13CollectiveMmaINS1_35MainloopSm100TmaUmmaWarpSpecializedILi20ELi2ELi4ENS5_IJNS4_1CILi1EEESB_SB_EEEEENS5_IJNSA_ILi64EEENSA_ILi256EEENSA_ILi32EEEEEEaNS5_IJlSB_lEEEaSI_NS4_8TiledMMAINS4_8MMA_AtomIJNS4_15SM100_MMA_S8_SSIaaiLi64ELi256ELNS4_4UMMA5MajorE0ELSN_0ELNSM_8SaturateE0EEEEEENS4_6LayoutISC_NS5_IJNSA_ILi0EEESS_SS_EEEEENS5_IJNS4_10UnderscoreESV_SV_EEEEENS4_13SM90_TMA_LOADENS4_14ComposedLayoutINS4_7SwizzleILi1ELi4ELi3EEENS4_18smem_ptr_flag_bitsILi8EEENSR_INS5_IJNSA_ILi8EEESG_EEENS5_IJSG_SB_EEEEEEEvNS4_8identityESY_S18_vS19_EENS_8epilogue10collective18CollectiveEpilogueINS1B_23Sm100TmaWarpSpecializedILi4ELi2ELi32ELb0ELb0EEEJSH_NS5_IJNSR_ISE_SB_EES1G_EEEaSI_aSI_NS1B_6fusion15FusionCallbacksIS1F_NS1I_17LinearCombinationIaiaiLNS_15FloatRoundStyleE2EEESH_S1H_JEEENS4_5SM1004TMEM4LOAD26SM100_TMEM_LOAD_16dp32b32xESY_NSZ_INS10_ILi2ELi4ELi3EEES13_NSR_INS5_IJS14_SE_EEENS5_IJSE_SB_EEEEEEENS4_39AutoVectorizingCopyWithAssumedAlignmentILi128EEENS4_14SM90_TMA_STOREES1W_S1Y_S1Y_EEEvvEEEEvNT_6ParamsE) ;  /* 0xffffff5002e07950 */ /* 0x000fea0003c3ffff */
.L_x_218:
[----:B------:R-:W-:-:S00]  /*ac80*/  BRA `(.L_x_218) ;  /* 0xfffffffc00fc7947 */ /* 0x000fc0000383ffff */
[----:B------:R-:W-:-:S00]  /*ac90*/  NOP ;  /* 0x0000000000007918 */ /* 0x000fc00000000000 */
        /* <DEDUP_REMOVED lines=14> */
.L_x_219:


//--------------------- .nv.global.init           --------------------------
	.section	.nv.global.init,"aw",@progbits
.nv.global.init:
	.type		$str$27,@object
	.size		$str$27,($str$28 - $str$27)
$str$27:
        /*0000*/ 	.byte	0x28, 0x61, 0x64, 0x64, 0x72, 0x65, 0x73, 0x73, 0x20, 0x26, 0x20, 0x6d, 0x61, 0x73, 0x6b, 0x29
        /*0010*/ 	.byte	0x20, 0x3d, 0x3d, 0x20, 0x30, 0x00
	.type		$str$28,@object
	.size		$str$28,($str$26 - $str$28)
$str$28:
        /*0016*/ 	.byte	0x2f, 0x74, 0x6d, 0x70, 0x2f, 0x63, 0x75, 0x74, 0x6c, 0x61, 0x73, 0x73, 0x5f, 0x73, 0x77, 0x65
        /*0026*/ 	.byte	0x65, 0x70, 0x5f, 0x73, 0x72, 0x63, 0x2f, 0x69, 0x6e, 0x63, 0x6c, 0x75, 0x64, 0x65, 0x2f, 0x63
        /*0036*/ 	.byte	0x75, 0x74, 0x65, 0x2f, 0x70, 0x6f, 0x69, 0x6e, 0x74, 0x65, 0x72, 0x5f, 0x66, 0x6c, 0x61, 0x67
        /*0046*/ 	.byte	0x67, 0x65, 0x64, 0x2e, 0x68, 0x70, 0x70, 0x00
	.type		$str$26,@object
	.size		$str$26,($str$25 - $str$26)
$str$26:
        /*004e*/ 	.byte	0x2f, 0x74, 0x6d, 0x70, 0x2f, 0x63, 0x75, 0x74, 0x6c, 0x61, 0x73, 0x73, 0x5f, 0x73, 0x77, 0x65
        /*005e*/ 	.byte	0x65, 0x70, 0x5f, 0x73, 0x72, 0x63, 0x2f, 0x69, 0x6e, 0x63, 0x6c, 0x75, 0x64, 0x65, 0x2f, 0x63
        /*006e*/ 	.byte	0x75, 0x74, 0x65, 0x2f, 0x61, 0x74, 0x6f, 0x6d, 0x2f, 0x63, 0x6f, 0x70, 0x79, 0x5f, 0x74, 0x72
        /*007e*/ 	.byte	0x61, 0x69, 0x74, 0x73, 0x5f, 0x73, 0x6d, 0x31, 0x30, 0x30, 0x2e, 0x68, 0x70, 0x70, 0x00
	.type		$str$25,@object
	.size		$str$25,(__unnamed_1 - $str$25)
$str$25:
        /*008d*/ 	.byte	0x28, 0x28, 0x75, 0x69, 0x6e, 0x74, 0x33, 0x32, 0x5f, 0x74, 0x28, 0x74, 0x68, 0x72, 0x65, 0x61
        /*009d*/ 	.byte	0x64, 0x49, 0x64, 0x78, 0x2e, 0x78, 0x29, 0x20, 0x2f, 0x20, 0x33, 0x32, 0x29, 0x20, 0x25, 0x20
        /*00ad*/ 	.byte	0x34, 0x29, 0x20, 0x3d, 0x3d, 0x20, 0x28, 0x28, 0x28, 0x74, 0x6d, 0x65, 0x6d, 0x5f, 0x61, 0x64
        /*00bd*/ 	.byte	0x64, 0x72, 0x20, 0x3e, 0x3e, 0x20, 0x31, 0x36, 0x29, 0x20, 0x2f, 0x20, 0x33, 0x32, 0x29, 0x20
        /*00cd*/ 	.byte	0x25, 0x20, 0x34, 0x29, 0x00
	.type		__unnamed_1,@object
	.size		__unnamed_1,(__unnamed_2 - __unnamed_1)
__unnamed_1:
        /*00d2*/ 	.byte	0x61, 0x75, 0x74, 0x6f, 0x20, 0x63, 0x75, 0x74, 0x65, 0x3a, 0x3a, 0x61, 0x73, 0x5f, 0x70, 0x6f
        /* <DEDUP_REMOVED lines=24> */
        /*0262*/ 	.byte	0x00
	.type		__unnamed_2,@object
	.size		__unnamed_2,(__unnamed_3 - __unnamed_2)
__unnamed_2:
        /* <DEDUP_REMOVED lines=26> */
	.type		__unnamed_3,@object
	.size		__unnamed_3,(.L_3 - __unnamed_3)
__unnamed_3:
        /* <DEDUP_REMOVED lines=41> */
.L_3:


//--------------------- .nv.shared._ZN7cutlass13device_kernelINS_4gemm6kernel13GemmUniversalIN4cute5tupleIJiiiiEEENS1_10collective13CollectiveMmaINS1_35MainloopSm100TmaUmmaWarpSpecializedILi20ELi2ELi4ENS5_IJNS4_1CILi1EEESB_SB_EEEEENS5_IJNSA_ILi64EEENSA_ILi256EEENSA_ILi32EEEEEEaNS5_IJlSB_lEEEaSI_NS4_8TiledMMAINS4_8MMA_AtomIJNS4_15SM100_MMA_S8_SSIaaiLi64ELi256ELNS4_4UMMA5MajorE0ELSN_0ELNSM_8SaturateE0EEEEEENS4_6LayoutISC_NS5_IJNSA_ILi0EEESS_SS_EEEEENS5_IJNS4_10UnderscoreESV_SV_EEEEENS4_13SM90_TMA_LOADENS4_14ComposedLayoutINS4_7SwizzleILi1ELi4ELi3EEENS4_18smem_ptr_flag_bitsILi8EEENSR_INS5_IJNSA_ILi8EEESG_EEENS5_IJSG_SB_EEEEEEEvNS4_8identityESY_S18_vS19_EENS_8epilogue10collective18CollectiveEpilogueINS1B_23Sm100TmaWarpSpecializedILi4ELi2ELi32ELb0ELb0EEEJSH_NS5_IJNSR_ISE_SB_EES1G_EEEaSI_aSI_NS1B_6fusion15FusionCallbacksIS1F_NS1I_17LinearCombinationIaiaiLNS_15FloatRoundStyleE2EEESH_S1H_JEEENS4_5SM1004TMEM4LOAD26SM100_TMEM_LOAD_16dp32b32xESY_NSZ_INS10_ILi2ELi4ELi3EEES13_NSR_INS5_IJS14_SE_EEENS5_IJSE_SB_EEEEEEENS4_39AutoVectorizingCopyWithAssumedAlignmentILi128EEENS4_14SM90_TMA_STOREES1W_S1Y_S1Y_EEEvvEEEEvNT_6ParamsE --------------------------
	.section	.nv.shared._ZN7cutlass13device_kernelINS_4gemm6kernel13GemmUniversalIN4cute5tupleIJiiiiEEENS1_10collective13CollectiveMmaINS1_35MainloopSm100TmaUmmaWarpSpecializedILi20ELi2ELi4ENS5_IJNS4_1CILi1EEESB_SB_EEEEENS5_IJNSA_ILi64EEENSA_ILi256EEENSA_ILi32EEEEEEaNS5_IJlSB_lEEEaSI_NS4_8TiledMMAINS4_8MMA_AtomIJNS4_15SM100_MMA_S8_SSIaaiLi64ELi256ELNS4_4UMMA5MajorE0ELSN_0ELNSM_8SaturateE0EEEEEENS4_6LayoutISC_NS5_IJNSA_ILi0EEESS_SS_EEEEENS5_IJNS4_10UnderscoreESV_SV_EEEEENS4_13SM90_TMA_LOADENS4_14ComposedLayoutINS4_7SwizzleILi1ELi4ELi3EEENS4_18smem_ptr_flag_bitsILi8EEENSR_INS5_IJNSA_ILi8EEESG_EEENS5_IJSG_SB_EEEEEEEvNS4_8identityESY_S18_vS19_EENS_8epilogue10collective18CollectiveEpilogueINS1B_23Sm100TmaWarpSpecializedILi4ELi2ELi32ELb0ELb0EEEJSH_NS5_IJNSR_ISE_SB_EES1G_EEEaSI_aSI_NS1B_6fusion15FusionCallbacksIS1F_NS1I_17LinearCombinationIaiaiLNS_15FloatRoundStyleE2EEESH_S1H_JEEENS4_5SM1004TMEM4LOAD26SM100_TMEM_LOAD_16dp32b32xESY_NSZ_INS10_ILi2ELi4ELi3EEES13_NSR_INS5_IJS14_SE_EEENS5_IJSE_SB_EEEEEEENS4_39AutoVectorizingCopyWithAssumedAlignmentILi128EEENS4_14SM90_TMA_STOREES1W_S1Y_S1Y_EEEvvEEEEvNT_6ParamsE,"aw",@nobits
	.sectionflags	@""
	.align	16
	.zero		1024


//--------------------- .nv.shared.reserved.0     --------------------------
	.section	.nv.shared.reserved.0,"aw",@nobits
	.weak		__nv_reservedSMEM_offset_0_alias
	.size		__nv_reservedSMEM_offset_0_alias, 0, 64
	.other		__nv_reservedSMEM_offset_0_alias,@"STO_CUDA_RESERVED_SHARED STV_DEFAULT"
__nv_reservedSMEM_offset_0_alias:
	.zero		0
.nv.shared.reserved.0:
	.zero		64
	.weak		__nv_reservedSMEM_tcgen05_partition
	.type		__nv_reservedSMEM_tcgen05_partition,@object
	.size		__nv_reservedSMEM_tcgen05_partition,(.L_0 - __nv_reservedSMEM_tcgen05_partition)
__nv_reservedSMEM_tcgen05_partition:
	.zero		32
.L_0:


//--------------------- .nv.global                --------------------------
	.section	.nv.global,"aw",@nobits
.nv.global:
	.type		_ZN40_INTERNAL_83597cd8_4_k_cu_67099e97_214924cute1_E,@object
	.size		_ZN40_INTERNAL_83597cd8_4_k_cu_67099e97_214924cute1_E,(_ZN40_INTERNAL_83597cd8_4_k_cu_67099e97_214924cuda3std3__45__cpo6cbeginE - _ZN40_INTERNAL_83597cd8_4_k_cu_67099e97_214924cute1_E)
_ZN40_INTERNAL_83597cd8_4_k_cu_67099e97_214924cute1_E:
	.zero		1
	.type		_ZN40_INTERNAL_83597cd8_4_k_cu_67099e97_214924cuda3std3__45__cpo6cbeginE,@object
	.size		_ZN40_INTERNAL_83597cd8_4_k_cu_67099e97_214924cuda3std3__45__cpo6cbeginE,(_ZN40_INTERNAL_83597cd8_4_k_cu_67099e97_214924cuda3std3__48in_placeE - _ZN40_INTERNAL_83597cd8_4_k_cu_67099e97_214924cuda3std3__45__cpo6cbeginE)
_ZN40_INTERNAL_83597cd8_4_k_cu_67099e97_214924cuda3std3__45__cpo6cbeginE:
	.zero		1
	.type		_ZN40_INTERNAL_83597cd8_4_k_cu_67099e97_214924cuda3std3__48in_placeE,@object
	.size		_ZN40_INTERNAL_83597cd8_4_k_cu_67099e97_214924cuda3std3__48in_placeE,(_ZN40_INTERNAL_83597cd8_4_k_cu_67099e97_214924cuda3std6ranges3__45__cpo9iter_moveE - _ZN40_INTERNAL_83597cd8_4_k_cu_67099e97_214924cuda3std3__48in_placeE)
_ZN40_INTERNAL_83597cd8_4_k_cu_67099e97_214924cuda3std3__48in_placeE:
	.zero		1
	.type		_ZN40_INTERNAL_83597cd8_4_k_cu_67099e97_214924cuda3std6ranges3__45__cpo9iter_moveE,@object
	.size		_ZN40_INTERNAL_83597cd8_4_k_cu_67099e97_214924cuda3std6ranges3__45__cpo9iter_moveE,(_ZN40_INTERNAL_83597cd8_4_k_cu_67099e97_214924cuda3std3__45__cpo5beginE - _ZN40_INTERNAL_83597cd8_4_k_cu_67099e97_214924cuda3std6ranges3__45__cpo9iter_moveE)
_ZN40_INTERNAL_83597cd8_4_k_cu_67099e97_214924cuda3std6ranges3__45__cpo9iter_moveE:
	.zero		1
	.type		_ZN40_INTERNAL_83597cd8_4_k_cu_67099e97_214924cuda3std3__45__cpo5beginE,@object
	.size		_ZN40_INTERNAL_83597cd8_4_k_cu_67099e97_214924cuda3std3__45__cpo5beginE,(_ZN40_INTERNAL_83597cd8_4_k_cu_67099e97_214924cuda3std3__442_GLOBAL__N__83597cd8_4_k_cu_67099e97_214926ignoreE - _ZN40_INTERNAL_83597cd8_4_k_cu_67099e97_214924cuda3std3__45__cpo5beginE)
_ZN40_INTERNAL_83597cd8_4_k_cu_67099e97_214924cuda3std3__45__cpo5beginE:
	.zero		1
	.type		_ZN40_INTERNAL_83597cd8_4_k_cu_67099e97_214924cuda3std3__442_GLOBAL__N__83597cd8_4_k_cu_67099e97_214926ignoreE,@object
	.size		_ZN40_INTERNAL_83597cd8_4_k_cu_67099e97_214924cuda3std3__442_GLOBAL__N__83597cd8_4_k_cu_67099e97_214926ignoreE,(_ZN40_INTERNAL_83597cd8_4_k_cu_67099e97_214924cute7productE - _ZN40_INTERNAL_83597cd8_4_k_cu_67099e97_214924cuda3std3__442_GLOBAL__N__83597cd8_4_k_cu_67099e97_214926ignoreE)
_ZN40_INTERNAL_83597cd8_4_k_cu_67099e97_214924cuda3std3__442_GLOBAL__N__83597cd8_4_k_cu_67099e97_214926ignoreE:
	.zero		1
	.type		_ZN40_INTERNAL_83597cd8_4_k_cu_67099e97_214924cute7productE,@object
	.size		_ZN40_INTERNAL_83597cd8_4_k_cu_67099e97_214924cute7productE,(_ZN40_INTERNAL_83597cd8_4_k_cu_67099e97_214924cuda3std3__45__cpo3endE - _ZN40_INTERNAL_83597cd8_4_k_cu_67099e97_214924cute7productE)
_ZN40_INTERNAL_83597cd8_4_k_cu_67099e97_214924cute7productE:
	.zero		1
	.type		_ZN40_INTERNAL_83597cd8_4_k_cu_67099e97_214924cuda3std3__45__cpo3endE,@object
	.size		_ZN40_INTERNAL_83597cd8_4_k_cu_67099e97_214924cuda3std3__45__cpo3endE,(_ZN40_INTERNAL_83597cd8_4_k_cu_67099e97_214924cuda3std3__419piecewise_constructE - _ZN40_INTERNAL_83597cd8_4_k_cu_67099e97_214924cuda3std3__45__cpo3endE)
_ZN40_INTERNAL_83597cd8_4_k_cu_67099e97_214924cuda3std3__45__cpo3endE:
	.zero		1
	.type		_ZN40_INTERNAL_83597cd8_4_k_cu_67099e97_214924cuda3std3__419piecewise_constructE,@object
	.size		_ZN40_INTERNAL_83597cd8_4_k_cu_67099e97_214924cuda3std3__419piecewise_constructE,(_ZN40_INTERNAL_83597cd8_4_k_cu_67099e97_214924cuda3std3__45__cpo4cendE - _ZN40_INTERNAL_83597cd8_4_k_cu_67099e97_214924cuda3std3__419piecewise_constructE)
_ZN40_INTERNAL_83597cd8_4_k_cu_67099e97_214924cuda3std3__419piecewise_constructE:
	.zero		1
	.type		_ZN40_INTERNAL_83597cd8_4_k_cu_67099e97_214924cuda3std3__45__cpo4cendE,@object
	.size		_ZN40_INTERNAL_83597cd8_4_k_cu_67099e97_214924cuda3std3__45__cpo4cendE,(_ZN40_INTERNAL_83597cd8_4_k_cu_67099e97_214924cuda3std6ranges3__45__cpo4swapE - _ZN40_INTERNAL_83597cd8_4_k_cu_67099e97_214924cuda3std3__45__cpo4cendE)
_ZN40_INTERNAL_83597cd8_4_k_cu_67099e97_214924cuda3std3__45__cpo4cendE:
	.zero		1
	.type		_ZN40_INTERNAL_83597cd8_4_k_cu_67099e97_214924cuda3std6ranges3__45__cpo4swapE,@object
	.size		_ZN40_INTERNAL_83597cd8_4_k_cu_67099e97_214924cuda3std6ranges3__45__cpo4swapE,(.L_11 - _ZN40_INTERNAL_83597cd8_4_k_cu_67099e97_214924cuda3std6ranges3__45__cpo4swapE)
_ZN40_INTERNAL_83597cd8_4_k_cu_67099e97_214924cuda3std6ranges3__45__cpo4swapE:
	.zero		1
.L_11:


//--------------------- .nv.constant0._ZN7cutlass13device_kernelINS_4gemm6kernel13GemmUniversalIN4cute5tupleIJiiiiEEENS1_10collective13CollectiveMmaINS1_35MainloopSm100TmaUmmaWarpSpecializedILi20ELi2ELi4ENS5_IJNS4_1CILi1EEESB_SB_EEEEENS5_IJNSA_ILi64EEENSA_ILi256EEENSA_ILi32EEEEEEaNS5_IJlSB_lEEEaSI_NS4_8TiledMMAINS4_8MMA_AtomIJNS4_15SM100_MMA_S8_SSIaaiLi64ELi256ELNS4_4UMMA5MajorE0ELSN_0ELNSM_8SaturateE0EEEEEENS4_6LayoutISC_NS5_IJNSA_ILi0EEESS_SS_EEEEENS5_IJNS4_10UnderscoreESV_SV_EEEEENS4_13SM90_TMA_LOADENS4_14ComposedLayoutINS4_7SwizzleILi1ELi4ELi3EEENS4_18smem_ptr_flag_bitsILi8EEENSR_INS5_IJNSA_ILi8EEESG_EEENS5_IJSG_SB_EEEEEEEvNS4_8identityESY_S18_vS19_EENS_8epilogue10collective18CollectiveEpilogueINS1B_23Sm100TmaWarpSpecializedILi4ELi2ELi32ELb0ELb0EEEJSH_NS5_IJNSR_ISE_SB_EES1G_EEEaSI_aSI_NS1B_6fusion15FusionCallbacksIS1F_NS1I_17LinearCombinationIaiaiLNS_15FloatRoundStyleE2EEESH_S1H_JEEENS4_5SM1004TMEM4LOAD26SM100_TMEM_LOAD_16dp32b32xESY_NSZ_INS10_ILi2ELi4ELi3EEES13_NSR_INS5_IJS14_SE_EEENS5_IJSE_SB_EEEEEEENS4_39AutoVectorizingCopyWithAssumedAlignmentILi128EEENS4_14SM90_TMA_STOREES1W_S1Y_S1Y_EEEvvEEEEvNT_6ParamsE --------------------------
	.section	.nv.constant0._ZN7cutlass13device_kernelINS_4gemm6kernel13GemmUniversalIN4cute5tupleIJiiiiEEENS1_10collective13CollectiveMmaINS1_35MainloopSm100TmaUmmaWarpSpecializedILi20ELi2ELi4ENS5_IJNS4_1CILi1EEESB_SB_EEEEENS5_IJNSA_ILi64EEENSA_ILi256EEENSA_ILi32EEEEEEaNS5_IJlSB_lEEEaSI_NS4_8TiledMMAINS4_8MMA_AtomIJNS4_15SM100_MMA_S8_SSIaaiLi64ELi256ELNS4_4UMMA5MajorE0ELSN_0ELNSM_8SaturateE0EEEEEENS4_6LayoutISC_NS5_IJNSA_ILi0EEESS_SS_EEEEENS5_IJNS4_10UnderscoreESV_SV_EEEEENS4_13SM90_TMA_LOADENS4_14ComposedLayoutINS4_7SwizzleILi1ELi4ELi3EEENS4_18smem_ptr_flag_bitsILi8EEENSR_INS5_IJNSA_ILi8EEESG_EEENS5_IJSG_SB_EEEEEEEvNS4_8identityESY_S18_vS19_EENS_8epilogue10collective18CollectiveEpilogueINS1B_23Sm100TmaWarpSpecializedILi4ELi2ELi32ELb0ELb0EEEJSH_NS5_IJNSR_ISE_SB_EES1G_EEEaSI_aSI_NS1B_6fusion15FusionCallbacksIS1F_NS1I_17LinearCombinationIaiaiLNS_15FloatRoundStyleE2EEESH_S1H_JEEENS4_5SM1004TMEM4LOAD26SM100_TMEM_LOAD_16dp32b32xESY_NSZ_INS10_ILi2ELi4ELi3EEES13_NSR_INS5_IJS14_SE_EEENS5_IJSE_SB_EEEEEEENS4_39AutoVectorizingCopyWithAssumedAlignmentILi128EEENS4_14SM90_TMA_STOREES1W_S1Y_S1Y_EEEvvEEEEvNT_6ParamsE,"a",@progbits
	.sectionflags	@""
	.align	4
.nv.constant0._ZN7cutlass13device_kernelINS_4gemm6kernel13GemmUniversalIN4cute5tupleIJiiiiEEENS1_10collective13CollectiveMmaINS1_35MainloopSm100TmaUmmaWarpSpecializedILi20ELi2ELi4ENS5_IJNS4_1CILi1EEESB_SB_EEEEENS5_IJNSA_ILi64EEENSA_ILi256EEENSA_ILi32EEEEEEaNS5_IJlSB_lEEEaSI_NS4_8TiledMMAINS4_8MMA_AtomIJNS4_15SM100_MMA_S8_SSIaaiLi64ELi256ELNS4_4UMMA5MajorE0ELSN_0ELNSM_8SaturateE0EEEEEENS4_6LayoutISC_NS5_IJNSA_ILi0EEESS_SS_EEEEENS5_IJNS4_10UnderscoreESV_SV_EEEEENS4_13SM90_TMA_LOADENS4_14ComposedLayoutINS4_7SwizzleILi1ELi4ELi3EEENS4_18smem_ptr_flag_bitsILi8EEENSR_INS5_IJNSA_ILi8EEESG_EEENS5_IJSG_SB_EEEEEEEvNS4_8identityESY_S18_vS19_EENS_8epilogue10collective18CollectiveEpilogueINS1B_23Sm100TmaWarpSpecializedILi4ELi2ELi32ELb0ELb0EEEJSH_NS5_IJNSR_ISE_SB_EES1G_EEEaSI_aSI_NS1B_6fusion15FusionCallbacksIS1F_NS1I_17LinearCombinationIaiaiLNS_15FloatRoundStyleE2EEESH_S1H_JEEENS4_5SM1004TMEM4LOAD26SM100_TMEM_LOAD_16dp32b32xESY_NSZ_INS10_ILi2ELi4ELi3EEES13_NSR_INS5_IJS14_SE_EEENS5_IJSE_SB_EEEEEEENS4_39AutoVectorizingCopyWithAssumedAlignmentILi128EEENS4_14SM90_TMA_STOREES1W_S1Y_S1Y_EEEvvEEEEvNT_6ParamsE:
	.zero		2944


//--------------------- SYMBOLS --------------------------

	.type		.nv.reservedSmem.offset0,@object
	.size		.nv.reservedSmem.offset0,0x4
	.type		.nv.reservedSmem.cap,@object
	.size		.nv.reservedSmem.cap,0x4
	.type		__assertfail,@function
